//
// Generated by NVIDIA NVVM Compiler
//
// Compiler Build ID: CL-36424714
// Cuda compilation tools, release 13.0, V13.0.88
// Based on NVVM 20.0.0
//

.version 9.0
.target sm_100
.address_size 64

	// .globl	matmul_q8_f32

.visible .entry matmul_q8_f32(
	.param .u64 .ptr .align 1 matmul_q8_f32_param_0,
	.param .u64 .ptr .align 1 matmul_q8_f32_param_1,
	.param .u64 .ptr .align 1 matmul_q8_f32_param_2,
	.param .u64 .ptr .align 1 matmul_q8_f32_param_3,
	.param .u32 matmul_q8_f32_param_4,
	.param .u32 matmul_q8_f32_param_5,
	.param .u32 matmul_q8_f32_param_6
)
{
	.reg .pred 	%p<8>;
	.reg .b16 	%rs<69>;
	.reg .b32 	%r<39>;
	.reg .b32 	%f<138>;
	.reg .b64 	%rd<22>;

	ld.param.u64 	%rd6, [matmul_q8_f32_param_0];
	ld.param.u64 	%rd7, [matmul_q8_f32_param_1];
	ld.param.u64 	%rd8, [matmul_q8_f32_param_2];
	ld.param.u64 	%rd9, [matmul_q8_f32_param_3];
	ld.param.u32 	%r14, [matmul_q8_f32_param_4];
	ld.param.u32 	%r12, [matmul_q8_f32_param_5];
	ld.param.u32 	%r13, [matmul_q8_f32_param_6];
	mov.u32 	%r15, %ctaid.y;
	mov.u32 	%r16, %ntid.y;
	mov.u32 	%r17, %tid.y;
	mad.lo.s32 	%r1, %r15, %r16, %r17;
	mov.u32 	%r18, %ctaid.x;
	mov.u32 	%r19, %ntid.x;
	mov.u32 	%r20, %tid.x;
	mad.lo.s32 	%r2, %r18, %r19, %r20;
	setp.ge.s32 	%p1, %r1, %r14;
	setp.ge.s32 	%p2, %r2, %r12;
	or.pred  	%p3, %p1, %p2;
	@%p3 bra 	$L__BB0_5;
	setp.lt.s32 	%p4, %r13, 32;
	mov.f32 	%f137, 0f00000000;
	@%p4 bra 	$L__BB0_4;
	shr.s32 	%r21, %r13, 31;
	shr.u32 	%r22, %r21, 27;
	add.s32 	%r23, %r13, %r22;
	shr.s32 	%r24, %r23, 5;
	neg.s32 	%r38, %r24;
	mul.lo.s32 	%r37, %r24, %r2;
	mul.lo.s32 	%r36, %r13, %r2;
	mul.lo.s32 	%r25, %r13, %r1;
	cvta.to.global.u64 	%rd10, %rd8;
	add.s64 	%rd1, %rd10, 15;
	mul.wide.u32 	%rd11, %r25, 4;
	cvta.to.global.u64 	%rd12, %rd7;
	add.s64 	%rd13, %rd11, %rd12;
	add.s64 	%rd21, %rd13, 64;
	cvta.to.global.u64 	%rd3, %rd9;
	mov.f32 	%f137, 0f00000000;
$L__BB0_3:
	mul.wide.s32 	%rd14, %r37, 2;
	add.s64 	%rd15, %rd3, %rd14;
	cvt.s64.s32 	%rd16, %r36;
	add.s64 	%rd17, %rd1, %rd16;
	ld.global.nc.u16 	%rs1, [%rd15];
	cvt.u32.u16 	%r26, %rs1;
	shl.b32 	%r27, %r26, 16;
	and.b32  	%r28, %r27, -2147483648;
	shr.u16 	%rs2, %rs1, 10;
	and.b16  	%rs3, %rs2, 31;
	setp.ne.s16 	%p5, %rs3, 0;
	setp.ne.s16 	%p6, %rs3, 31;
	add.s16 	%rs4, %rs3, 112;
	cvt.u32.u16 	%r29, %rs4;
	shl.b32 	%r30, %r29, 23;
	or.b32  	%r31, %r30, %r28;
	shl.b32 	%r32, %r26, 13;
	and.b32  	%r33, %r32, 8380416;
	or.b32  	%r34, %r31, %r33;
	mov.b32 	%f6, %r34;
	selp.f32 	%f7, %f6, 0f00000000, %p6;
	selp.f32 	%f8, %f7, 0f00000000, %p5;
	ld.global.nc.u8 	%rs5, [%rd17+-15];
	cvt.s16.s8 	%rs6, %rs5;
	cvt.rn.f32.s16 	%f9, %rs6;
	mul.f32 	%f10, %f8, %f9;
	ld.global.nc.f32 	%f11, [%rd21+-64];
	fma.rn.f32 	%f12, %f11, %f10, %f137;
	ld.global.nc.u8 	%rs7, [%rd17+-14];
	cvt.s16.s8 	%rs8, %rs7;
	cvt.rn.f32.s16 	%f13, %rs8;
	mul.f32 	%f14, %f8, %f13;
	ld.global.nc.f32 	%f15, [%rd21+-60];
	fma.rn.f32 	%f16, %f15, %f14, %f12;
	ld.global.nc.u8 	%rs9, [%rd17+-13];
	cvt.s16.s8 	%rs10, %rs9;
	cvt.rn.f32.s16 	%f17, %rs10;
	mul.f32 	%f18, %f8, %f17;
	ld.global.nc.f32 	%f19, [%rd21+-56];
	fma.rn.f32 	%f20, %f19, %f18, %f16;
	ld.global.nc.u8 	%rs11, [%rd17+-12];
	cvt.s16.s8 	%rs12, %rs11;
	cvt.rn.f32.s16 	%f21, %rs12;
	mul.f32 	%f22, %f8, %f21;
	ld.global.nc.f32 	%f23, [%rd21+-52];
	fma.rn.f32 	%f24, %f23, %f22, %f20;
	ld.global.nc.u8 	%rs13, [%rd17+-11];
	cvt.s16.s8 	%rs14, %rs13;
	cvt.rn.f32.s16 	%f25, %rs14;
	mul.f32 	%f26, %f8, %f25;
	ld.global.nc.f32 	%f27, [%rd21+-48];
	fma.rn.f32 	%f28, %f27, %f26, %f24;
	ld.global.nc.u8 	%rs15, [%rd17+-10];
	cvt.s16.s8 	%rs16, %rs15;
	cvt.rn.f32.s16 	%f29, %rs16;
	mul.f32 	%f30, %f8, %f29;
	ld.global.nc.f32 	%f31, [%rd21+-44];
	fma.rn.f32 	%f32, %f31, %f30, %f28;
	ld.global.nc.u8 	%rs17, [%rd17+-9];
	cvt.s16.s8 	%rs18, %rs17;
	cvt.rn.f32.s16 	%f33, %rs18;
	mul.f32 	%f34, %f8, %f33;
	ld.global.nc.f32 	%f35, [%rd21+-40];
	fma.rn.f32 	%f36, %f35, %f34, %f32;
	ld.global.nc.u8 	%rs19, [%rd17+-8];
	cvt.s16.s8 	%rs20, %rs19;
	cvt.rn.f32.s16 	%f37, %rs20;
	mul.f32 	%f38, %f8, %f37;
	ld.global.nc.f32 	%f39, [%rd21+-36];
	fma.rn.f32 	%f40, %f39, %f38, %f36;
	ld.global.nc.u8 	%rs21, [%rd17+-7];
	cvt.s16.s8 	%rs22, %rs21;
	cvt.rn.f32.s16 	%f41, %rs22;
	mul.f32 	%f42, %f8, %f41;
	ld.global.nc.f32 	%f43, [%rd21+-32];
	fma.rn.f32 	%f44, %f43, %f42, %f40;
	ld.global.nc.u8 	%rs23, [%rd17+-6];
	cvt.s16.s8 	%rs24, %rs23;
	cvt.rn.f32.s16 	%f45, %rs24;
	mul.f32 	%f46, %f8, %f45;
	ld.global.nc.f32 	%f47, [%rd21+-28];
	fma.rn.f32 	%f48, %f47, %f46, %f44;
	ld.global.nc.u8 	%rs25, [%rd17+-5];
	cvt.s16.s8 	%rs26, %rs25;
	cvt.rn.f32.s16 	%f49, %rs26;
	mul.f32 	%f50, %f8, %f49;
	ld.global.nc.f32 	%f51, [%rd21+-24];
	fma.rn.f32 	%f52, %f51, %f50, %f48;
	ld.global.nc.u8 	%rs27, [%rd17+-4];
	cvt.s16.s8 	%rs28, %rs27;
	cvt.rn.f32.s16 	%f53, %rs28;
	mul.f32 	%f54, %f8, %f53;
	ld.global.nc.f32 	%f55, [%rd21+-20];
	fma.rn.f32 	%f56, %f55, %f54, %f52;
	ld.global.nc.u8 	%rs29, [%rd17+-3];
	cvt.s16.s8 	%rs30, %rs29;
	cvt.rn.f32.s16 	%f57, %rs30;
	mul.f32 	%f58, %f8, %f57;
	ld.global.nc.f32 	%f59, [%rd21+-16];
	fma.rn.f32 	%f60, %f59, %f58, %f56;
	ld.global.nc.u8 	%rs31, [%rd17+-2];
	cvt.s16.s8 	%rs32, %rs31;
	cvt.rn.f32.s16 	%f61, %rs32;
	mul.f32 	%f62, %f8, %f61;
	ld.global.nc.f32 	%f63, [%rd21+-12];
	fma.rn.f32 	%f64, %f63, %f62, %f60;
	ld.global.nc.u8 	%rs33, [%rd17+-1];
	cvt.s16.s8 	%rs34, %rs33;
	cvt.rn.f32.s16 	%f65, %rs34;
	mul.f32 	%f66, %f8, %f65;
	ld.global.nc.f32 	%f67, [%rd21+-8];
	fma.rn.f32 	%f68, %f67, %f66, %f64;
	ld.global.nc.u8 	%rs35, [%rd17];
	cvt.s16.s8 	%rs36, %rs35;
	cvt.rn.f32.s16 	%f69, %rs36;
	mul.f32 	%f70, %f8, %f69;
	ld.global.nc.f32 	%f71, [%rd21+-4];
	fma.rn.f32 	%f72, %f71, %f70, %f68;
	ld.global.nc.u8 	%rs37, [%rd17+1];
	cvt.s16.s8 	%rs38, %rs37;
	cvt.rn.f32.s16 	%f73, %rs38;
	mul.f32 	%f74, %f8, %f73;
	ld.global.nc.f32 	%f75, [%rd21];
	fma.rn.f32 	%f76, %f75, %f74, %f72;
	ld.global.nc.u8 	%rs39, [%rd17+2];
	cvt.s16.s8 	%rs40, %rs39;
	cvt.rn.f32.s16 	%f77, %rs40;
	mul.f32 	%f78, %f8, %f77;
	ld.global.nc.f32 	%f79, [%rd21+4];
	fma.rn.f32 	%f80, %f79, %f78, %f76;
	ld.global.nc.u8 	%rs41, [%rd17+3];
	cvt.s16.s8 	%rs42, %rs41;
	cvt.rn.f32.s16 	%f81, %rs42;
	mul.f32 	%f82, %f8, %f81;
	ld.global.nc.f32 	%f83, [%rd21+8];
	fma.rn.f32 	%f84, %f83, %f82, %f80;
	ld.global.nc.u8 	%rs43, [%rd17+4];
	cvt.s16.s8 	%rs44, %rs43;
	cvt.rn.f32.s16 	%f85, %rs44;
	mul.f32 	%f86, %f8, %f85;
	ld.global.nc.f32 	%f87, [%rd21+12];
	fma.rn.f32 	%f88, %f87, %f86, %f84;
	ld.global.nc.u8 	%rs45, [%rd17+5];
	cvt.s16.s8 	%rs46, %rs45;
	cvt.rn.f32.s16 	%f89, %rs46;
	mul.f32 	%f90, %f8, %f89;
	ld.global.nc.f32 	%f91, [%rd21+16];
	fma.rn.f32 	%f92, %f91, %f90, %f88;
	ld.global.nc.u8 	%rs47, [%rd17+6];
	cvt.s16.s8 	%rs48, %rs47;
	cvt.rn.f32.s16 	%f93, %rs48;
	mul.f32 	%f94, %f8, %f93;
	ld.global.nc.f32 	%f95, [%rd21+20];
	fma.rn.f32 	%f96, %f95, %f94, %f92;
	ld.global.nc.u8 	%rs49, [%rd17+7];
	cvt.s16.s8 	%rs50, %rs49;
	cvt.rn.f32.s16 	%f97, %rs50;
	mul.f32 	%f98, %f8, %f97;
	ld.global.nc.f32 	%f99, [%rd21+24];
	fma.rn.f32 	%f100, %f99, %f98, %f96;
	ld.global.nc.u8 	%rs51, [%rd17+8];
	cvt.s16.s8 	%rs52, %rs51;
	cvt.rn.f32.s16 	%f101, %rs52;
	mul.f32 	%f102, %f8, %f101;
	ld.global.nc.f32 	%f103, [%rd21+28];
	fma.rn.f32 	%f104, %f103, %f102, %f100;
	ld.global.nc.u8 	%rs53, [%rd17+9];
	cvt.s16.s8 	%rs54, %rs53;
	cvt.rn.f32.s16 	%f105, %rs54;
	mul.f32 	%f106, %f8, %f105;
	ld.global.nc.f32 	%f107, [%rd21+32];
	fma.rn.f32 	%f108, %f107, %f106, %f104;
	ld.global.nc.u8 	%rs55, [%rd17+10];
	cvt.s16.s8 	%rs56, %rs55;
	cvt.rn.f32.s16 	%f109, %rs56;
	mul.f32 	%f110, %f8, %f109;
	ld.global.nc.f32 	%f111, [%rd21+36];
	fma.rn.f32 	%f112, %f111, %f110, %f108;
	ld.global.nc.u8 	%rs57, [%rd17+11];
	cvt.s16.s8 	%rs58, %rs57;
	cvt.rn.f32.s16 	%f113, %rs58;
	mul.f32 	%f114, %f8, %f113;
	ld.global.nc.f32 	%f115, [%rd21+40];
	fma.rn.f32 	%f116, %f115, %f114, %f112;
	ld.global.nc.u8 	%rs59, [%rd17+12];
	cvt.s16.s8 	%rs60, %rs59;
	cvt.rn.f32.s16 	%f117, %rs60;
	mul.f32 	%f118, %f8, %f117;
	ld.global.nc.f32 	%f119, [%rd21+44];
	fma.rn.f32 	%f120, %f119, %f118, %f116;
	ld.global.nc.u8 	%rs61, [%rd17+13];
	cvt.s16.s8 	%rs62, %rs61;
	cvt.rn.f32.s16 	%f121, %rs62;
	mul.f32 	%f122, %f8, %f121;
	ld.global.nc.f32 	%f123, [%rd21+48];
	fma.rn.f32 	%f124, %f123, %f122, %f120;
	ld.global.nc.u8 	%rs63, [%rd17+14];
	cvt.s16.s8 	%rs64, %rs63;
	cvt.rn.f32.s16 	%f125, %rs64;
	mul.f32 	%f126, %f8, %f125;
	ld.global.nc.f32 	%f127, [%rd21+52];
	fma.rn.f32 	%f128, %f127, %f126, %f124;
	ld.global.nc.u8 	%rs65, [%rd17+15];
	cvt.s16.s8 	%rs66, %rs65;
	cvt.rn.f32.s16 	%f129, %rs66;
	mul.f32 	%f130, %f8, %f129;
	ld.global.nc.f32 	%f131, [%rd21+56];
	fma.rn.f32 	%f132, %f131, %f130, %f128;
	ld.global.nc.u8 	%rs67, [%rd17+16];
	cvt.s16.s8 	%rs68, %rs67;
	cvt.rn.f32.s16 	%f133, %rs68;
	mul.f32 	%f134, %f8, %f133;
	ld.global.nc.f32 	%f135, [%rd21+60];
	fma.rn.f32 	%f137, %f135, %f134, %f132;
	add.s32 	%r38, %r38, 1;
	setp.ne.s32 	%p7, %r38, 0;
	add.s32 	%r37, %r37, 1;
	add.s32 	%r36, %r36, 32;
	add.s64 	%rd21, %rd21, 128;
	@%p7 bra 	$L__BB0_3;
$L__BB0_4:
	mad.lo.s32 	%r35, %r12, %r1, %r2;
	cvta.to.global.u64 	%rd18, %rd6;
	mul.wide.s32 	%rd19, %r35, 4;
	add.s64 	%rd20, %rd18, %rd19;
	st.global.f32 	[%rd20], %f137;
$L__BB0_5:
	ret;

}
	// .globl	matmul_q4_f32
.visible .entry matmul_q4_f32(
	.param .u64 .ptr .align 1 matmul_q4_f32_param_0,
	.param .u64 .ptr .align 1 matmul_q4_f32_param_1,
	.param .u64 .ptr .align 1 matmul_q4_f32_param_2,
	.param .u64 .ptr .align 1 matmul_q4_f32_param_3,
	.param .u32 matmul_q4_f32_param_4,
	.param .u32 matmul_q4_f32_param_5,
	.param .u32 matmul_q4_f32_param_6
)
{
	.reg .pred 	%p<8>;
	.reg .b16 	%rs<69>;
	.reg .b32 	%r<104>;
	.reg .b32 	%f<138>;
	.reg .b64 	%rd<24>;

	ld.param.u64 	%rd5, [matmul_q4_f32_param_1];
	ld.param.u32 	%r14, [matmul_q4_f32_param_4];
	ld.param.u32 	%r12, [matmul_q4_f32_param_5];
	ld.param.u32 	%r13, [matmul_q4_f32_param_6];
	mov.u32 	%r15, %ctaid.y;
	mov.u32 	%r16, %ntid.y;
	mov.u32 	%r17, %tid.y;
	mad.lo.s32 	%r1, %r15, %r16, %r17;
	mov.u32 	%r18, %ctaid.x;
	mov.u32 	%r19, %ntid.x;
	mov.u32 	%r20, %tid.x;
	mad.lo.s32 	%r2, %r18, %r19, %r20;
	setp.ge.s32 	%p1, %r1, %r14;
	setp.ge.s32 	%p2, %r2, %r12;
	or.pred  	%p3, %p1, %p2;
	@%p3 bra 	$L__BB1_5;
	setp.lt.s32 	%p4, %r13, 32;
	mov.f32 	%f137, 0f00000000;
	@%p4 bra 	$L__BB1_4;
	shr.s32 	%r21, %r13, 31;
	shr.u32 	%r22, %r21, 27;
	add.s32 	%r23, %r13, %r22;
	shr.s32 	%r24, %r23, 5;
	neg.s32 	%r103, %r24;
	mul.lo.s32 	%r102, %r24, %r2;
	shr.u32 	%r25, %r13, 1;
	mul.lo.s32 	%r101, %r25, %r2;
	mul.lo.s32 	%r26, %r13, %r1;
	mul.wide.u32 	%rd8, %r26, 4;
	cvta.to.global.u64 	%rd9, %rd5;
	add.s64 	%rd10, %rd8, %rd9;
	add.s64 	%rd23, %rd10, 64;
	mov.f32 	%f137, 0f00000000;
$L__BB1_3:
	ld.param.u64 	%rd22, [matmul_q4_f32_param_3];
	ld.param.u64 	%rd21, [matmul_q4_f32_param_2];
	mul.wide.s32 	%rd11, %r102, 2;
	cvta.to.global.u64 	%rd12, %rd22;
	add.s64 	%rd13, %rd12, %rd11;
	cvt.s64.s32 	%rd14, %r101;
	cvta.to.global.u64 	%rd15, %rd21;
	add.s64 	%rd16, %rd15, %rd14;
	ld.global.nc.u16 	%rs1, [%rd13];
	cvt.u32.u16 	%r27, %rs1;
	shl.b32 	%r28, %r27, 16;
	and.b32  	%r29, %r28, -2147483648;
	shr.u16 	%rs2, %rs1, 10;
	and.b16  	%rs3, %rs2, 31;
	setp.ne.s16 	%p5, %rs3, 0;
	setp.ne.s16 	%p6, %rs3, 31;
	add.s16 	%rs4, %rs3, 112;
	cvt.u32.u16 	%r30, %rs4;
	shl.b32 	%r31, %r30, 23;
	or.b32  	%r32, %r31, %r29;
	shl.b32 	%r33, %r27, 13;
	and.b32  	%r34, %r33, 8380416;
	or.b32  	%r35, %r32, %r34;
	mov.b32 	%f6, %r35;
	selp.f32 	%f7, %f6, 0f00000000, %p6;
	selp.f32 	%f8, %f7, 0f00000000, %p5;
	ld.global.nc.u8 	%rs5, [%rd16];
	cvt.u16.u8 	%rs6, %rs5;
	and.b16  	%rs7, %rs6, 15;
	cvt.u32.u16 	%r36, %rs7;
	add.s32 	%r37, %r36, -8;
	cvt.rn.f32.s32 	%f9, %r37;
	mul.f32 	%f10, %f8, %f9;
	ld.global.nc.f32 	%f11, [%rd23+-64];
	fma.rn.f32 	%f12, %f11, %f10, %f137;
	ld.global.nc.u8 	%rs8, [%rd16+1];
	cvt.u16.u8 	%rs9, %rs8;
	and.b16  	%rs10, %rs9, 15;
	cvt.u32.u16 	%r38, %rs10;
	add.s32 	%r39, %r38, -8;
	cvt.rn.f32.s32 	%f13, %r39;
	mul.f32 	%f14, %f8, %f13;
	ld.global.nc.f32 	%f15, [%rd23+-60];
	fma.rn.f32 	%f16, %f15, %f14, %f12;
	ld.global.nc.u8 	%rs11, [%rd16+2];
	cvt.u16.u8 	%rs12, %rs11;
	and.b16  	%rs13, %rs12, 15;
	cvt.u32.u16 	%r40, %rs13;
	add.s32 	%r41, %r40, -8;
	cvt.rn.f32.s32 	%f17, %r41;
	mul.f32 	%f18, %f8, %f17;
	ld.global.nc.f32 	%f19, [%rd23+-56];
	fma.rn.f32 	%f20, %f19, %f18, %f16;
	ld.global.nc.u8 	%rs14, [%rd16+3];
	cvt.u16.u8 	%rs15, %rs14;
	and.b16  	%rs16, %rs15, 15;
	cvt.u32.u16 	%r42, %rs16;
	add.s32 	%r43, %r42, -8;
	cvt.rn.f32.s32 	%f21, %r43;
	mul.f32 	%f22, %f8, %f21;
	ld.global.nc.f32 	%f23, [%rd23+-52];
	fma.rn.f32 	%f24, %f23, %f22, %f20;
	ld.global.nc.u8 	%rs17, [%rd16+4];
	cvt.u16.u8 	%rs18, %rs17;
	and.b16  	%rs19, %rs18, 15;
	cvt.u32.u16 	%r44, %rs19;
	add.s32 	%r45, %r44, -8;
	cvt.rn.f32.s32 	%f25, %r45;
	mul.f32 	%f26, %f8, %f25;
	ld.global.nc.f32 	%f27, [%rd23+-48];
	fma.rn.f32 	%f28, %f27, %f26, %f24;
	ld.global.nc.u8 	%rs20, [%rd16+5];
	cvt.u16.u8 	%rs21, %rs20;
	and.b16  	%rs22, %rs21, 15;
	cvt.u32.u16 	%r46, %rs22;
	add.s32 	%r47, %r46, -8;
	cvt.rn.f32.s32 	%f29, %r47;
	mul.f32 	%f30, %f8, %f29;
	ld.global.nc.f32 	%f31, [%rd23+-44];
	fma.rn.f32 	%f32, %f31, %f30, %f28;
	ld.global.nc.u8 	%rs23, [%rd16+6];
	cvt.u16.u8 	%rs24, %rs23;
	and.b16  	%rs25, %rs24, 15;
	cvt.u32.u16 	%r48, %rs25;
	add.s32 	%r49, %r48, -8;
	cvt.rn.f32.s32 	%f33, %r49;
	mul.f32 	%f34, %f8, %f33;
	ld.global.nc.f32 	%f35, [%rd23+-40];
	fma.rn.f32 	%f36, %f35, %f34, %f32;
	ld.global.nc.u8 	%rs26, [%rd16+7];
	cvt.u16.u8 	%rs27, %rs26;
	and.b16  	%rs28, %rs27, 15;
	cvt.u32.u16 	%r50, %rs28;
	add.s32 	%r51, %r50, -8;
	cvt.rn.f32.s32 	%f37, %r51;
	mul.f32 	%f38, %f8, %f37;
	ld.global.nc.f32 	%f39, [%rd23+-36];
	fma.rn.f32 	%f40, %f39, %f38, %f36;
	ld.global.nc.u8 	%rs29, [%rd16+8];
	cvt.u16.u8 	%rs30, %rs29;
	and.b16  	%rs31, %rs30, 15;
	cvt.u32.u16 	%r52, %rs31;
	add.s32 	%r53, %r52, -8;
	cvt.rn.f32.s32 	%f41, %r53;
	mul.f32 	%f42, %f8, %f41;
	ld.global.nc.f32 	%f43, [%rd23+-32];
	fma.rn.f32 	%f44, %f43, %f42, %f40;
	ld.global.nc.u8 	%rs32, [%rd16+9];
	cvt.u16.u8 	%rs33, %rs32;
	and.b16  	%rs34, %rs33, 15;
	cvt.u32.u16 	%r54, %rs34;
	add.s32 	%r55, %r54, -8;
	cvt.rn.f32.s32 	%f45, %r55;
	mul.f32 	%f46, %f8, %f45;
	ld.global.nc.f32 	%f47, [%rd23+-28];
	fma.rn.f32 	%f48, %f47, %f46, %f44;
	ld.global.nc.u8 	%rs35, [%rd16+10];
	cvt.u16.u8 	%rs36, %rs35;
	and.b16  	%rs37, %rs36, 15;
	cvt.u32.u16 	%r56, %rs37;
	add.s32 	%r57, %r56, -8;
	cvt.rn.f32.s32 	%f49, %r57;
	mul.f32 	%f50, %f8, %f49;
	ld.global.nc.f32 	%f51, [%rd23+-24];
	fma.rn.f32 	%f52, %f51, %f50, %f48;
	ld.global.nc.u8 	%rs38, [%rd16+11];
	cvt.u16.u8 	%rs39, %rs38;
	and.b16  	%rs40, %rs39, 15;
	cvt.u32.u16 	%r58, %rs40;
	add.s32 	%r59, %r58, -8;
	cvt.rn.f32.s32 	%f53, %r59;
	mul.f32 	%f54, %f8, %f53;
	ld.global.nc.f32 	%f55, [%rd23+-20];
	fma.rn.f32 	%f56, %f55, %f54, %f52;
	ld.global.nc.u8 	%rs41, [%rd16+12];
	cvt.u16.u8 	%rs42, %rs41;
	and.b16  	%rs43, %rs42, 15;
	cvt.u32.u16 	%r60, %rs43;
	add.s32 	%r61, %r60, -8;
	cvt.rn.f32.s32 	%f57, %r61;
	mul.f32 	%f58, %f8, %f57;
	ld.global.nc.f32 	%f59, [%rd23+-16];
	fma.rn.f32 	%f60, %f59, %f58, %f56;
	ld.global.nc.u8 	%rs44, [%rd16+13];
	cvt.u16.u8 	%rs45, %rs44;
	and.b16  	%rs46, %rs45, 15;
	cvt.u32.u16 	%r62, %rs46;
	add.s32 	%r63, %r62, -8;
	cvt.rn.f32.s32 	%f61, %r63;
	mul.f32 	%f62, %f8, %f61;
	ld.global.nc.f32 	%f63, [%rd23+-12];
	fma.rn.f32 	%f64, %f63, %f62, %f60;
	ld.global.nc.u8 	%rs47, [%rd16+14];
	cvt.u16.u8 	%rs48, %rs47;
	and.b16  	%rs49, %rs48, 15;
	cvt.u32.u16 	%r64, %rs49;
	add.s32 	%r65, %r64, -8;
	cvt.rn.f32.s32 	%f65, %r65;
	mul.f32 	%f66, %f8, %f65;
	ld.global.nc.f32 	%f67, [%rd23+-8];
	fma.rn.f32 	%f68, %f67, %f66, %f64;
	ld.global.nc.u8 	%rs50, [%rd16+15];
	cvt.u16.u8 	%rs51, %rs50;
	and.b16  	%rs52, %rs51, 15;
	cvt.u32.u16 	%r66, %rs52;
	add.s32 	%r67, %r66, -8;
	cvt.rn.f32.s32 	%f69, %r67;
	mul.f32 	%f70, %f8, %f69;
	ld.global.nc.f32 	%f71, [%rd23+-4];
	fma.rn.f32 	%f72, %f71, %f70, %f68;
	shr.u16 	%rs53, %rs6, 4;
	cvt.u32.u16 	%r68, %rs53;
	add.s32 	%r69, %r68, -8;
	cvt.rn.f32.s32 	%f73, %r69;
	mul.f32 	%f74, %f8, %f73;
	ld.global.nc.f32 	%f75, [%rd23];
	fma.rn.f32 	%f76, %f75, %f74, %f72;
	shr.u16 	%rs54, %rs9, 4;
	cvt.u32.u16 	%r70, %rs54;
	add.s32 	%r71, %r70, -8;
	cvt.rn.f32.s32 	%f77, %r71;
	mul.f32 	%f78, %f8, %f77;
	ld.global.nc.f32 	%f79, [%rd23+4];
	fma.rn.f32 	%f80, %f79, %f78, %f76;
	shr.u16 	%rs55, %rs12, 4;
	cvt.u32.u16 	%r72, %rs55;
	add.s32 	%r73, %r72, -8;
	cvt.rn.f32.s32 	%f81, %r73;
	mul.f32 	%f82, %f8, %f81;
	ld.global.nc.f32 	%f83, [%rd23+8];
	fma.rn.f32 	%f84, %f83, %f82, %f80;
	shr.u16 	%rs56, %rs15, 4;
	cvt.u32.u16 	%r74, %rs56;
	add.s32 	%r75, %r74, -8;
	cvt.rn.f32.s32 	%f85, %r75;
	mul.f32 	%f86, %f8, %f85;
	ld.global.nc.f32 	%f87, [%rd23+12];
	fma.rn.f32 	%f88, %f87, %f86, %f84;
	shr.u16 	%rs57, %rs18, 4;
	cvt.u32.u16 	%r76, %rs57;
	add.s32 	%r77, %r76, -8;
	cvt.rn.f32.s32 	%f89, %r77;
	mul.f32 	%f90, %f8, %f89;
	ld.global.nc.f32 	%f91, [%rd23+16];
	fma.rn.f32 	%f92, %f91, %f90, %f88;
	shr.u16 	%rs58, %rs21, 4;
	cvt.u32.u16 	%r78, %rs58;
	add.s32 	%r79, %r78, -8;
	cvt.rn.f32.s32 	%f93, %r79;
	mul.f32 	%f94, %f8, %f93;
	ld.global.nc.f32 	%f95, [%rd23+20];
	fma.rn.f32 	%f96, %f95, %f94, %f92;
	shr.u16 	%rs59, %rs24, 4;
	cvt.u32.u16 	%r80, %rs59;
	add.s32 	%r81, %r80, -8;
	cvt.rn.f32.s32 	%f97, %r81;
	mul.f32 	%f98, %f8, %f97;
	ld.global.nc.f32 	%f99, [%rd23+24];
	fma.rn.f32 	%f100, %f99, %f98, %f96;
	shr.u16 	%rs60, %rs27, 4;
	cvt.u32.u16 	%r82, %rs60;
	add.s32 	%r83, %r82, -8;
	cvt.rn.f32.s32 	%f101, %r83;
	mul.f32 	%f102, %f8, %f101;
	ld.global.nc.f32 	%f103, [%rd23+28];
	fma.rn.f32 	%f104, %f103, %f102, %f100;
	shr.u16 	%rs61, %rs30, 4;
	cvt.u32.u16 	%r84, %rs61;
	add.s32 	%r85, %r84, -8;
	cvt.rn.f32.s32 	%f105, %r85;
	mul.f32 	%f106, %f8, %f105;
	ld.global.nc.f32 	%f107, [%rd23+32];
	fma.rn.f32 	%f108, %f107, %f106, %f104;
	shr.u16 	%rs62, %rs33, 4;
	cvt.u32.u16 	%r86, %rs62;
	add.s32 	%r87, %r86, -8;
	cvt.rn.f32.s32 	%f109, %r87;
	mul.f32 	%f110, %f8, %f109;
	ld.global.nc.f32 	%f111, [%rd23+36];
	fma.rn.f32 	%f112, %f111, %f110, %f108;
	shr.u16 	%rs63, %rs36, 4;
	cvt.u32.u16 	%r88, %rs63;
	add.s32 	%r89, %r88, -8;
	cvt.rn.f32.s32 	%f113, %r89;
	mul.f32 	%f114, %f8, %f113;
	ld.global.nc.f32 	%f115, [%rd23+40];
	fma.rn.f32 	%f116, %f115, %f114, %f112;
	shr.u16 	%rs64, %rs39, 4;
	cvt.u32.u16 	%r90, %rs64;
	add.s32 	%r91, %r90, -8;
	cvt.rn.f32.s32 	%f117, %r91;
	mul.f32 	%f118, %f8, %f117;
	ld.global.nc.f32 	%f119, [%rd23+44];
	fma.rn.f32 	%f120, %f119, %f118, %f116;
	shr.u16 	%rs65, %rs42, 4;
	cvt.u32.u16 	%r92, %rs65;
	add.s32 	%r93, %r92, -8;
	cvt.rn.f32.s32 	%f121, %r93;
	mul.f32 	%f122, %f8, %f121;
	ld.global.nc.f32 	%f123, [%rd23+48];
	fma.rn.f32 	%f124, %f123, %f122, %f120;
	shr.u16 	%rs66, %rs45, 4;
	cvt.u32.u16 	%r94, %rs66;
	add.s32 	%r95, %r94, -8;
	cvt.rn.f32.s32 	%f125, %r95;
	mul.f32 	%f126, %f8, %f125;
	ld.global.nc.f32 	%f127, [%rd23+52];
	fma.rn.f32 	%f128, %f127, %f126, %f124;
	shr.u16 	%rs67, %rs48, 4;
	cvt.u32.u16 	%r96, %rs67;
	add.s32 	%r97, %r96, -8;
	cvt.rn.f32.s32 	%f129, %r97;
	mul.f32 	%f130, %f8, %f129;
	ld.global.nc.f32 	%f131, [%rd23+56];
	fma.rn.f32 	%f132, %f131, %f130, %f128;
	shr.u16 	%rs68, %rs51, 4;
	cvt.u32.u16 	%r98, %rs68;
	add.s32 	%r99, %r98, -8;
	cvt.rn.f32.s32 	%f133, %r99;
	mul.f32 	%f134, %f8, %f133;
	ld.global.nc.f32 	%f135, [%rd23+60];
	fma.rn.f32 	%f137, %f135, %f134, %f132;
	add.s32 	%r103, %r103, 1;
	setp.ne.s32 	%p7, %r103, 0;
	add.s32 	%r102, %r102, 1;
	add.s64 	%rd23, %rd23, 128;
	add.s32 	%r101, %r101, 16;
	@%p7 bra 	$L__BB1_3;
$L__BB1_4:
	ld.param.u64 	%rd20, [matmul_q4_f32_param_0];
	mad.lo.s32 	%r100, %r12, %r1, %r2;
	cvta.to.global.u64 	%rd17, %rd20;
	mul.wide.s32 	%rd18, %r100, 4;
	add.s64 	%rd19, %rd17, %rd18;
	st.global.f32 	[%rd19], %f137;
$L__BB1_5:
	ret;

}
	// .globl	matmul_fp8_f32
.visible .entry matmul_fp8_f32(
	.param .u64 .ptr .align 1 matmul_fp8_f32_param_0,
	.param .u64 .ptr .align 1 matmul_fp8_f32_param_1,
	.param .u64 .ptr .align 1 matmul_fp8_f32_param_2,
	.param .f32 matmul_fp8_f32_param_3,
	.param .u32 matmul_fp8_f32_param_4,
	.param .u32 matmul_fp8_f32_param_5,
	.param .u32 matmul_fp8_f32_param_6
)
{
	.reg .pred 	%p<34>;
	.reg .b16 	%rs<41>;
	.reg .b32 	%r<43>;
	.reg .b32 	%f<137>;
	.reg .b64 	%rd<34>;

	ld.param.u64 	%rd17, [matmul_fp8_f32_param_0];
	ld.param.u64 	%rd18, [matmul_fp8_f32_param_1];
	ld.param.u64 	%rd19, [matmul_fp8_f32_param_2];
	ld.param.f32 	%f26, [matmul_fp8_f32_param_3];
	ld.param.u32 	%r14, [matmul_fp8_f32_param_4];
	ld.param.u32 	%r12, [matmul_fp8_f32_param_5];
	ld.param.u32 	%r13, [matmul_fp8_f32_param_6];
	cvta.to.global.u64 	%rd1, %rd18;
	cvta.to.global.u64 	%rd2, %rd19;
	mov.u32 	%r15, %ctaid.y;
	mov.u32 	%r16, %ntid.y;
	mov.u32 	%r17, %tid.y;
	mad.lo.s32 	%r1, %r15, %r16, %r17;
	mov.u32 	%r18, %ctaid.x;
	mov.u32 	%r19, %ntid.x;
	mov.u32 	%r20, %tid.x;
	mad.lo.s32 	%r2, %r18, %r19, %r20;
	setp.ge.s32 	%p1, %r1, %r14;
	setp.ge.s32 	%p2, %r2, %r12;
	or.pred  	%p3, %p1, %p2;
	@%p3 bra 	$L__BB2_35;
	mul.lo.s32 	%r21, %r13, %r1;
	cvt.s64.s32 	%rd3, %r21;
	mul.lo.s32 	%r22, %r13, %r2;
	cvt.s64.s32 	%rd4, %r22;
	setp.lt.s32 	%p4, %r13, 1;
	mov.f32 	%f136, 0f00000000;
	@%p4 bra 	$L__BB2_34;
	and.b32  	%r3, %r13, 3;
	setp.lt.u32 	%p5, %r13, 4;
	mov.f32 	%f136, 0f00000000;
	mov.b32 	%r41, 0;
	@%p5 bra 	$L__BB2_26;
	and.b32  	%r41, %r13, 2147483644;
	neg.s32 	%r40, %r41;
	add.s64 	%rd20, %rd4, %rd2;
	add.s64 	%rd31, %rd20, 1;
	shl.b64 	%rd21, %rd3, 2;
	add.s64 	%rd22, %rd21, %rd1;
	add.s64 	%rd30, %rd22, 8;
	mov.f32 	%f136, 0f00000000;
$L__BB2_4:
	ld.global.nc.u8 	%rs16, [%rd31+-1];
	cvt.u16.u8 	%rs17, %rs16;
	cvt.s16.s8 	%rs1, %rs17;
	shr.u16 	%rs18, %rs17, 3;
	and.b16  	%rs2, %rs18, 15;
	and.b16  	%rs3, %rs17, 7;
	or.b16  	%rs19, %rs2, %rs3;
	setp.eq.s16 	%p6, %rs19, 0;
	mov.f32 	%f128, 0f00000000;
	@%p6 bra 	$L__BB2_10;
	setp.eq.s16 	%p7, %rs2, 15;
	@%p7 bra 	$L__BB2_8;
	setp.ne.s16 	%p8, %rs2, 0;
	@%p8 bra 	$L__BB2_9;
	cvt.rn.f32.u16 	%f33, %rs3;
	mul.f32 	%f34, %f33, 0f3E000000;
	mov.f32 	%f35, 0f3C800000;
	mul.rn.f32 	%f36, %f34, %f35;
	mov.f32 	%f37, 0f3F800000;
	mul.rn.f32 	%f38, %f36, %f37;
	mul.rn.f32 	%f39, %f38, %f37;
	mul.rn.f32 	%f128, %f39, %f37;
	bra.uni 	$L__BB2_10;
$L__BB2_8:
	setp.eq.s16 	%p9, %rs3, 7;
	@%p9 bra 	$L__BB2_10;
$L__BB2_9:
	cvt.rn.f32.u16 	%f40, %rs3;
	fma.rn.f32 	%f41, %f40, 0f3E000000, 0f3F800000;
	cvt.u32.u16 	%r24, %rs2;
	shl.b32 	%r25, %r24, 23;
	add.s32 	%r26, %r25, 1006632960;
	mov.b32 	%f42, %r26;
	mul.rn.f32 	%f43, %f41, %f42;
	mov.f32 	%f44, 0f3F800000;
	mul.rn.f32 	%f45, %f43, %f44;
	mul.rn.f32 	%f46, %f45, %f44;
	mul.rn.f32 	%f128, %f46, %f44;
$L__BB2_10:
	neg.f32 	%f48, %f128;
	setp.lt.s16 	%p10, %rs1, 0;
	selp.f32 	%f49, %f48, %f128, %p10;
	ld.global.nc.f32 	%f50, [%rd30+-8];
	fma.rn.f32 	%f5, %f50, %f49, %f136;
	ld.global.nc.u8 	%rs21, [%rd31];
	cvt.u16.u8 	%rs22, %rs21;
	cvt.s16.s8 	%rs4, %rs22;
	shr.u16 	%rs23, %rs22, 3;
	and.b16  	%rs5, %rs23, 15;
	and.b16  	%rs6, %rs22, 7;
	or.b16  	%rs24, %rs5, %rs6;
	setp.eq.s16 	%p11, %rs24, 0;
	mov.f32 	%f129, 0f00000000;
	@%p11 bra 	$L__BB2_15;
	setp.eq.s16 	%p12, %rs5, 0;
	@%p12 bra 	$L__BB2_36;
	setp.ne.s16 	%p13, %rs5, 15;
	@%p13 bra 	$L__BB2_14;
	setp.eq.s16 	%p14, %rs6, 7;
	@%p14 bra 	$L__BB2_15;
$L__BB2_14:
	cvt.rn.f32.u16 	%f59, %rs6;
	fma.rn.f32 	%f60, %f59, 0f3E000000, 0f3F800000;
	cvt.u32.u16 	%r27, %rs5;
	shl.b32 	%r28, %r27, 23;
	add.s32 	%r29, %r28, 1006632960;
	mov.b32 	%f61, %r29;
	mul.rn.f32 	%f62, %f60, %f61;
	mov.f32 	%f63, 0f3F800000;
	mul.rn.f32 	%f64, %f62, %f63;
	mul.rn.f32 	%f65, %f64, %f63;
	mul.rn.f32 	%f129, %f65, %f63;
$L__BB2_15:
	neg.f32 	%f67, %f129;
	setp.lt.s16 	%p15, %rs4, 0;
	selp.f32 	%f68, %f67, %f129, %p15;
	ld.global.nc.f32 	%f69, [%rd30+-4];
	fma.rn.f32 	%f9, %f69, %f68, %f5;
	ld.global.nc.u8 	%rs26, [%rd31+1];
	cvt.u16.u8 	%rs27, %rs26;
	cvt.s16.s8 	%rs7, %rs27;
	shr.u16 	%rs28, %rs27, 3;
	and.b16  	%rs8, %rs28, 15;
	and.b16  	%rs9, %rs27, 7;
	or.b16  	%rs29, %rs8, %rs9;
	setp.eq.s16 	%p16, %rs29, 0;
	mov.f32 	%f130, 0f00000000;
	@%p16 bra 	$L__BB2_20;
	setp.eq.s16 	%p17, %rs8, 0;
	@%p17 bra 	$L__BB2_37;
	setp.ne.s16 	%p18, %rs8, 15;
	@%p18 bra 	$L__BB2_19;
	setp.eq.s16 	%p19, %rs9, 7;
	@%p19 bra 	$L__BB2_20;
$L__BB2_19:
	cvt.rn.f32.u16 	%f78, %rs9;
	fma.rn.f32 	%f79, %f78, 0f3E000000, 0f3F800000;
	cvt.u32.u16 	%r30, %rs8;
	shl.b32 	%r31, %r30, 23;
	add.s32 	%r32, %r31, 1006632960;
	mov.b32 	%f80, %r32;
	mul.rn.f32 	%f81, %f79, %f80;
	mov.f32 	%f82, 0f3F800000;
	mul.rn.f32 	%f83, %f81, %f82;
	mul.rn.f32 	%f84, %f83, %f82;
	mul.rn.f32 	%f130, %f84, %f82;
$L__BB2_20:
	neg.f32 	%f86, %f130;
	setp.lt.s16 	%p20, %rs7, 0;
	selp.f32 	%f87, %f86, %f130, %p20;
	ld.global.nc.f32 	%f88, [%rd30];
	fma.rn.f32 	%f13, %f88, %f87, %f9;
	ld.global.nc.u8 	%rs31, [%rd31+2];
	cvt.u16.u8 	%rs32, %rs31;
	cvt.s16.s8 	%rs10, %rs32;
	shr.u16 	%rs33, %rs32, 3;
	and.b16  	%rs11, %rs33, 15;
	and.b16  	%rs12, %rs32, 7;
	or.b16  	%rs34, %rs11, %rs12;
	setp.eq.s16 	%p21, %rs34, 0;
	mov.f32 	%f131, 0f00000000;
	@%p21 bra 	$L__BB2_25;
	setp.eq.s16 	%p22, %rs11, 0;
	@%p22 bra 	$L__BB2_38;
	setp.ne.s16 	%p23, %rs11, 15;
	@%p23 bra 	$L__BB2_24;
	setp.eq.s16 	%p24, %rs12, 7;
	@%p24 bra 	$L__BB2_25;
$L__BB2_24:
	cvt.rn.f32.u16 	%f97, %rs12;
	fma.rn.f32 	%f98, %f97, 0f3E000000, 0f3F800000;
	cvt.u32.u16 	%r33, %rs11;
	shl.b32 	%r34, %r33, 23;
	add.s32 	%r35, %r34, 1006632960;
	mov.b32 	%f99, %r35;
	mul.rn.f32 	%f100, %f98, %f99;
	mov.f32 	%f101, 0f3F800000;
	mul.rn.f32 	%f102, %f100, %f101;
	mul.rn.f32 	%f103, %f102, %f101;
	mul.rn.f32 	%f131, %f103, %f101;
$L__BB2_25:
	neg.f32 	%f104, %f131;
	setp.lt.s16 	%p25, %rs10, 0;
	selp.f32 	%f105, %f104, %f131, %p25;
	ld.global.nc.f32 	%f106, [%rd30+4];
	fma.rn.f32 	%f136, %f106, %f105, %f13;
	add.s32 	%r40, %r40, 4;
	add.s64 	%rd31, %rd31, 4;
	add.s64 	%rd30, %rd30, 16;
	setp.ne.s32 	%p26, %r40, 0;
	@%p26 bra 	$L__BB2_4;
$L__BB2_26:
	setp.eq.s32 	%p27, %r3, 0;
	@%p27 bra 	$L__BB2_34;
	cvt.u64.u32 	%rd23, %r41;
	add.s64 	%rd24, %rd3, %rd23;
	shl.b64 	%rd25, %rd24, 2;
	add.s64 	%rd33, %rd1, %rd25;
	add.s64 	%rd26, %rd4, %rd23;
	add.s64 	%rd32, %rd2, %rd26;
	neg.s32 	%r42, %r3;
$L__BB2_28:
	.pragma "nounroll";
	ld.global.nc.u8 	%rs36, [%rd32];
	cvt.u16.u8 	%rs37, %rs36;
	cvt.s16.s8 	%rs13, %rs37;
	shr.u16 	%rs38, %rs37, 3;
	and.b16  	%rs14, %rs38, 15;
	and.b16  	%rs15, %rs37, 7;
	or.b16  	%rs39, %rs14, %rs15;
	setp.eq.s16 	%p28, %rs39, 0;
	mov.f32 	%f135, 0f00000000;
	@%p28 bra 	$L__BB2_33;
	setp.eq.s16 	%p29, %rs14, 0;
	@%p29 bra 	$L__BB2_39;
	setp.ne.s16 	%p30, %rs14, 15;
	@%p30 bra 	$L__BB2_32;
	setp.eq.s16 	%p31, %rs15, 7;
	@%p31 bra 	$L__BB2_33;
$L__BB2_32:
	cvt.rn.f32.u16 	%f116, %rs15;
	fma.rn.f32 	%f117, %f116, 0f3E000000, 0f3F800000;
	cvt.u32.u16 	%r36, %rs14;
	shl.b32 	%r37, %r36, 23;
	add.s32 	%r38, %r37, 1006632960;
	mov.b32 	%f118, %r38;
	mul.rn.f32 	%f119, %f117, %f118;
	mov.f32 	%f120, 0f3F800000;
	mul.rn.f32 	%f121, %f119, %f120;
	mul.rn.f32 	%f122, %f121, %f120;
	mul.rn.f32 	%f135, %f122, %f120;
$L__BB2_33:
	neg.f32 	%f123, %f135;
	setp.lt.s16 	%p32, %rs13, 0;
	selp.f32 	%f124, %f123, %f135, %p32;
	ld.global.nc.f32 	%f125, [%rd33];
	fma.rn.f32 	%f136, %f125, %f124, %f136;
	add.s64 	%rd33, %rd33, 4;
	add.s64 	%rd32, %rd32, 1;
	add.s32 	%r42, %r42, 1;
	setp.ne.s32 	%p33, %r42, 0;
	@%p33 bra 	$L__BB2_28;
$L__BB2_34:
	mul.f32 	%f126, %f26, %f136;
	mad.lo.s32 	%r39, %r12, %r1, %r2;
	cvta.to.global.u64 	%rd27, %rd17;
	mul.wide.s32 	%rd28, %r39, 4;
	add.s64 	%rd29, %rd27, %rd28;
	st.global.f32 	[%rd29], %f126;
$L__BB2_35:
	ret;
$L__BB2_36:
	cvt.rn.f32.u16 	%f52, %rs6;
	mul.f32 	%f53, %f52, 0f3E000000;
	mov.f32 	%f54, 0f3C800000;
	mul.rn.f32 	%f55, %f53, %f54;
	mov.f32 	%f56, 0f3F800000;
	mul.rn.f32 	%f57, %f55, %f56;
	mul.rn.f32 	%f58, %f57, %f56;
	mul.rn.f32 	%f129, %f58, %f56;
	bra.uni 	$L__BB2_15;
$L__BB2_37:
	cvt.rn.f32.u16 	%f71, %rs9;
	mul.f32 	%f72, %f71, 0f3E000000;
	mov.f32 	%f73, 0f3C800000;
	mul.rn.f32 	%f74, %f72, %f73;
	mov.f32 	%f75, 0f3F800000;
	mul.rn.f32 	%f76, %f74, %f75;
	mul.rn.f32 	%f77, %f76, %f75;
	mul.rn.f32 	%f130, %f77, %f75;
	bra.uni 	$L__BB2_20;
$L__BB2_38:
	cvt.rn.f32.u16 	%f90, %rs12;
	mul.f32 	%f91, %f90, 0f3E000000;
	mov.f32 	%f92, 0f3C800000;
	mul.rn.f32 	%f93, %f91, %f92;
	mov.f32 	%f94, 0f3F800000;
	mul.rn.f32 	%f95, %f93, %f94;
	mul.rn.f32 	%f96, %f95, %f94;
	mul.rn.f32 	%f131, %f96, %f94;
	bra.uni 	$L__BB2_25;
$L__BB2_39:
	cvt.rn.f32.u16 	%f109, %rs15;
	mul.f32 	%f110, %f109, 0f3E000000;
	mov.f32 	%f111, 0f3C800000;
	mul.rn.f32 	%f112, %f110, %f111;
	mov.f32 	%f113, 0f3F800000;
	mul.rn.f32 	%f114, %f112, %f113;
	mul.rn.f32 	%f115, %f114, %f113;
	mul.rn.f32 	%f135, %f115, %f113;
	bra.uni 	$L__BB2_33;

}
	// .globl	matmul_q6k_f32
.visible .entry matmul_q6k_f32(
	.param .u64 .ptr .align 1 matmul_q6k_f32_param_0,
	.param .u64 .ptr .align 1 matmul_q6k_f32_param_1,
	.param .u64 .ptr .align 1 matmul_q6k_f32_param_2,
	.param .u32 matmul_q6k_f32_param_3,
	.param .u32 matmul_q6k_f32_param_4,
	.param .u32 matmul_q6k_f32_param_5
)
{
	.reg .pred 	%p<11>;
	.reg .b16 	%rs<23>;
	.reg .b32 	%r<79>;
	.reg .b32 	%f<22>;
	.reg .b64 	%rd<27>;

	ld.param.u64 	%rd7, [matmul_q6k_f32_param_0];
	ld.param.u64 	%rd8, [matmul_q6k_f32_param_1];
	ld.param.u64 	%rd9, [matmul_q6k_f32_param_2];
	ld.param.u32 	%r12, [matmul_q6k_f32_param_3];
	ld.param.u32 	%r10, [matmul_q6k_f32_param_4];
	ld.param.u32 	%r11, [matmul_q6k_f32_param_5];
	mov.u32 	%r13, %ctaid.y;
	mov.u32 	%r14, %ntid.y;
	mov.u32 	%r15, %tid.y;
	mad.lo.s32 	%r1, %r13, %r14, %r15;
	mov.u32 	%r16, %ctaid.x;
	mov.u32 	%r17, %ntid.x;
	mov.u32 	%r18, %tid.x;
	mad.lo.s32 	%r2, %r16, %r17, %r18;
	setp.ge.s32 	%p1, %r1, %r12;
	setp.ge.s32 	%p2, %r2, %r10;
	or.pred  	%p3, %p1, %p2;
	@%p3 bra 	$L__BB3_7;
	shr.s32 	%r19, %r11, 31;
	shr.u32 	%r20, %r19, 24;
	add.s32 	%r21, %r11, %r20;
	shr.s32 	%r3, %r21, 8;
	setp.lt.s32 	%p4, %r11, 256;
	mov.f32 	%f20, 0f00000000;
	@%p4 bra 	$L__BB3_6;
	mul.lo.s32 	%r4, %r3, %r2;
	mul.lo.s32 	%r5, %r11, %r1;
	cvta.to.global.u64 	%rd10, %rd8;
	add.s64 	%rd1, %rd10, 4;
	cvta.to.global.u64 	%rd2, %rd9;
	mov.f32 	%f20, 0f00000000;
	mov.b32 	%r77, 0;
$L__BB3_3:
	add.s32 	%r24, %r77, %r4;
	mul.lo.s32 	%r25, %r24, 210;
	cvt.s64.s32 	%rd11, %r25;
	add.s64 	%rd3, %rd2, %rd11;
	ld.global.nc.u16 	%rs1, [%rd3+208];
	cvt.u32.u16 	%r26, %rs1;
	shl.b32 	%r27, %r26, 16;
	and.b32  	%r28, %r27, -2147483648;
	shr.u16 	%rs2, %rs1, 10;
	and.b16  	%rs3, %rs2, 31;
	setp.ne.s16 	%p5, %rs3, 0;
	setp.ne.s16 	%p6, %rs3, 31;
	add.s16 	%rs4, %rs3, 112;
	cvt.u32.u16 	%r29, %rs4;
	shl.b32 	%r30, %r29, 23;
	or.b32  	%r31, %r30, %r28;
	shl.b32 	%r32, %r26, 13;
	and.b32  	%r33, %r32, 8380416;
	or.b32  	%r34, %r31, %r33;
	mov.b32 	%f8, %r34;
	selp.f32 	%f9, %f8, 0f00000000, %p6;
	selp.f32 	%f2, %f9, 0f00000000, %p5;
	shl.b32 	%r35, %r77, 8;
	add.s32 	%r36, %r35, %r5;
	mul.wide.u32 	%rd12, %r36, 4;
	add.s64 	%rd26, %rd1, %rd12;
	mov.b32 	%r78, 1;
$L__BB3_4:
	add.s32 	%r37, %r78, -1;
	shr.u32 	%r38, %r37, 4;
	and.b32  	%r39, %r37, 30;
	cvt.u16.u32 	%rs5, %r37;
	shr.u16 	%rs6, %rs5, 1;
	cvt.u32.u16 	%r40, %rs6;
	and.b32  	%r41, %r40, 64;
	and.b32  	%r42, %r37, 32;
	or.b32  	%r43, %r41, %r39;
	or.b32  	%r44, %r43, %r42;
	cvt.u64.u32 	%rd13, %r44;
	add.s64 	%rd14, %rd3, %rd13;
	ld.global.nc.u8 	%rs7, [%rd14];
	cvt.u16.u8 	%rs8, %rs7;
	and.b32  	%r45, %r37, 64;
	setp.eq.s32 	%p7, %r45, 0;
	and.b16  	%rs9, %rs8, 15;
	shr.u16 	%rs10, %rs8, 4;
	selp.b16 	%rs11, %rs9, %rs10, %p7;
	cvt.u32.u16 	%r46, %rs11;
	shr.u32 	%r47, %r37, 2;
	and.b32  	%r48, %r47, 32;
	or.b32  	%r49, %r39, %r48;
	cvt.u64.u32 	%rd15, %r49;
	add.s64 	%rd16, %rd3, %rd15;
	ld.global.nc.u8 	%rs12, [%rd16+128];
	cvt.u32.u8 	%r50, %rs12;
	and.b32  	%r51, %r38, 6;
	shr.u32 	%r52, %r50, %r51;
	shl.b32 	%r53, %r52, 4;
	and.b32  	%r54, %r53, 48;
	or.b32  	%r55, %r46, %r54;
	add.s32 	%r56, %r55, -32;
	cvt.u64.u32 	%rd17, %r38;
	add.s64 	%rd18, %rd3, %rd17;
	ld.global.nc.u8 	%rs13, [%rd18+192];
	cvt.s16.s8 	%rs14, %rs13;
	cvt.rn.f32.s16 	%f10, %rs14;
	mul.f32 	%f11, %f2, %f10;
	cvt.rn.f32.s32 	%f12, %r56;
	mul.f32 	%f13, %f11, %f12;
	ld.global.nc.f32 	%f14, [%rd26+-4];
	fma.rn.f32 	%f15, %f14, %f13, %f20;
	and.b32  	%r57, %r78, 31;
	cvt.u16.u32 	%rs15, %r78;
	shr.u16 	%rs16, %rs15, 1;
	cvt.u32.u16 	%r58, %rs16;
	and.b32  	%r59, %r58, 64;
	and.b32  	%r60, %r78, 32;
	or.b32  	%r61, %r59, %r57;
	or.b32  	%r62, %r61, %r60;
	cvt.u64.u32 	%rd19, %r62;
	add.s64 	%rd20, %rd3, %rd19;
	ld.global.nc.u8 	%rs17, [%rd20];
	cvt.u16.u8 	%rs18, %rs17;
	and.b32  	%r63, %r78, 64;
	setp.eq.s32 	%p8, %r63, 0;
	and.b16  	%rs19, %rs18, 15;
	shr.u16 	%rs20, %rs18, 4;
	selp.b16 	%rs21, %rs19, %rs20, %p8;
	cvt.u32.u16 	%r64, %rs21;
	shr.u32 	%r65, %r78, 2;
	and.b32  	%r66, %r65, 32;
	or.b32  	%r67, %r57, %r66;
	cvt.u64.u32 	%rd21, %r67;
	add.s64 	%rd22, %rd3, %rd21;
	ld.global.nc.u8 	%rs22, [%rd22+128];
	cvt.u32.u8 	%r68, %rs22;
	shr.u32 	%r69, %r78, 4;
	and.b32  	%r70, %r69, 6;
	shr.u32 	%r71, %r68, %r70;
	shl.b32 	%r72, %r71, 4;
	and.b32  	%r73, %r72, 48;
	or.b32  	%r74, %r64, %r73;
	add.s32 	%r75, %r74, -32;
	cvt.rn.f32.s32 	%f16, %r75;
	mul.f32 	%f17, %f11, %f16;
	ld.global.nc.f32 	%f18, [%rd26];
	fma.rn.f32 	%f20, %f18, %f17, %f15;
	add.s32 	%r78, %r78, 2;
	add.s64 	%rd26, %rd26, 8;
	setp.ne.s32 	%p9, %r78, 257;
	@%p9 bra 	$L__BB3_4;
	add.s32 	%r77, %r77, 1;
	setp.ne.s32 	%p10, %r77, %r3;
	@%p10 bra 	$L__BB3_3;
$L__BB3_6:
	mad.lo.s32 	%r76, %r10, %r1, %r2;
	cvta.to.global.u64 	%rd23, %rd7;
	mul.wide.s32 	%rd24, %r76, 4;
	add.s64 	%rd25, %rd23, %rd24;
	st.global.f32 	[%rd25], %f20;
$L__BB3_7:
	ret;

}
	// .globl	gemv_q8_f32
.visible .entry gemv_q8_f32(
	.param .u64 .ptr .align 1 gemv_q8_f32_param_0,
	.param .u64 .ptr .align 1 gemv_q8_f32_param_1,
	.param .u64 .ptr .align 1 gemv_q8_f32_param_2,
	.param .u64 .ptr .align 1 gemv_q8_f32_param_3,
	.param .u32 gemv_q8_f32_param_4,
	.param .u32 gemv_q8_f32_param_5
)
{
	.reg .pred 	%p<6>;
	.reg .b16 	%rs<197>;
	.reg .b32 	%r<437>;
	.reg .b32 	%f<115>;
	.reg .b64 	%rd<23>;

	ld.param.u64 	%rd8, [gemv_q8_f32_param_0];
	ld.param.u64 	%rd9, [gemv_q8_f32_param_1];
	ld.param.u64 	%rd10, [gemv_q8_f32_param_2];
	ld.param.u64 	%rd11, [gemv_q8_f32_param_3];
	ld.param.u32 	%r9, [gemv_q8_f32_param_4];
	ld.param.u32 	%r8, [gemv_q8_f32_param_5];
	mov.u32 	%r10, %ctaid.x;
	shl.b32 	%r11, %r10, 4;
	mov.u32 	%r12, %tid.x;
	add.s32 	%r1, %r11, %r12;
	setp.ge.s32 	%p1, %r1, %r9;
	@%p1 bra 	$L__BB4_5;
	setp.lt.s32 	%p2, %r8, 32;
	mov.f32 	%f114, 0f00000000;
	@%p2 bra 	$L__BB4_4;
	shr.s32 	%r13, %r8, 31;
	shr.u32 	%r14, %r13, 27;
	add.s32 	%r15, %r8, %r14;
	shr.s32 	%r16, %r15, 5;
	neg.s32 	%r436, %r16;
	mul.lo.s32 	%r435, %r16, %r1;
	mul.lo.s32 	%r17, %r8, %r1;
	cvt.s64.s32 	%rd12, %r17;
	cvta.to.global.u64 	%rd13, %rd10;
	add.s64 	%rd14, %rd12, %rd13;
	add.s64 	%rd22, %rd14, 16;
	cvta.to.global.u64 	%rd15, %rd9;
	add.s64 	%rd21, %rd15, 64;
	cvta.to.global.u64 	%rd3, %rd11;
	mov.f32 	%f114, 0f00000000;
$L__BB4_3:
	mul.wide.s32 	%rd16, %r435, 2;
	add.s64 	%rd17, %rd3, %rd16;
	ld.global.nc.u16 	%rs1, [%rd17];
	cvt.u32.u16 	%r18, %rs1;
	shl.b32 	%r19, %r18, 16;
	and.b32  	%r20, %r19, -2147483648;
	shr.u16 	%rs2, %rs1, 10;
	and.b16  	%rs3, %rs2, 31;
	setp.ne.s16 	%p3, %rs3, 0;
	setp.ne.s16 	%p4, %rs3, 31;
	add.s16 	%rs4, %rs3, 112;
	cvt.u32.u16 	%r21, %rs4;
	shl.b32 	%r22, %r21, 23;
	or.b32  	%r23, %r22, %r20;
	shl.b32 	%r24, %r18, 13;
	and.b32  	%r25, %r24, 8380416;
	or.b32  	%r26, %r23, %r25;
	mov.b32 	%f6, %r26;
	selp.f32 	%f7, %f6, 0f00000000, %p4;
	selp.f32 	%f8, %f7, 0f00000000, %p3;
	ld.global.nc.u8 	%rs5, [%rd22+-14];
	cvt.u32.u8 	%r27, %rs5;
	shl.b32 	%r28, %r27, 16;
	ld.global.nc.u8 	%rs6, [%rd22+-13];
	cvt.u32.u8 	%r29, %rs6;
	shl.b32 	%r30, %r29, 24;
	or.b32  	%r31, %r30, %r28;
	ld.global.nc.u8 	%rs7, [%rd22+-16];
	cvt.u32.u8 	%r32, %rs7;
	ld.global.nc.u8 	%rs8, [%rd22+-15];
	cvt.u32.u8 	%r33, %rs8;
	shl.b32 	%r34, %r33, 8;
	or.b32  	%r35, %r34, %r32;
	cvt.s8.s32 	%rs9, %r35;
	bfe.s32 	%r36, %r35, 8, 8;
	cvt.s8.s32 	%rs10, %r36;
	bfe.s32 	%r37, %r31, 16, 8;
	cvt.s8.s32 	%rs11, %r37;
	cvt.s8.s32 	%rs12, %r29;
	ld.global.nc.u8 	%rs13, [%rd21+-64];
	cvt.u32.u8 	%r38, %rs13;
	ld.global.nc.u8 	%rs14, [%rd21+-63];
	cvt.u32.u8 	%r39, %rs14;
	shl.b32 	%r40, %r39, 8;
	or.b32  	%r41, %r40, %r38;
	ld.global.nc.u8 	%rs15, [%rd21+-62];
	cvt.u32.u8 	%r42, %rs15;
	shl.b32 	%r43, %r42, 16;
	ld.global.nc.u8 	%rs16, [%rd21+-61];
	cvt.u32.u8 	%r44, %rs16;
	shl.b32 	%r45, %r44, 24;
	or.b32  	%r46, %r45, %r43;
	or.b32  	%r47, %r46, %r41;
	mov.b32 	%f9, %r47;
	ld.global.nc.u8 	%rs17, [%rd21+-60];
	cvt.u32.u8 	%r48, %rs17;
	ld.global.nc.u8 	%rs18, [%rd21+-59];
	cvt.u32.u8 	%r49, %rs18;
	shl.b32 	%r50, %r49, 8;
	or.b32  	%r51, %r50, %r48;
	ld.global.nc.u8 	%rs19, [%rd21+-58];
	cvt.u32.u8 	%r52, %rs19;
	shl.b32 	%r53, %r52, 16;
	ld.global.nc.u8 	%rs20, [%rd21+-57];
	cvt.u32.u8 	%r54, %rs20;
	shl.b32 	%r55, %r54, 24;
	or.b32  	%r56, %r55, %r53;
	or.b32  	%r57, %r56, %r51;
	mov.b32 	%f10, %r57;
	ld.global.nc.u8 	%rs21, [%rd21+-56];
	cvt.u32.u8 	%r58, %rs21;
	ld.global.nc.u8 	%rs22, [%rd21+-55];
	cvt.u32.u8 	%r59, %rs22;
	shl.b32 	%r60, %r59, 8;
	or.b32  	%r61, %r60, %r58;
	ld.global.nc.u8 	%rs23, [%rd21+-54];
	cvt.u32.u8 	%r62, %rs23;
	shl.b32 	%r63, %r62, 16;
	ld.global.nc.u8 	%rs24, [%rd21+-53];
	cvt.u32.u8 	%r64, %rs24;
	shl.b32 	%r65, %r64, 24;
	or.b32  	%r66, %r65, %r63;
	or.b32  	%r67, %r66, %r61;
	mov.b32 	%f11, %r67;
	ld.global.nc.u8 	%rs25, [%rd21+-52];
	cvt.u32.u8 	%r68, %rs25;
	ld.global.nc.u8 	%rs26, [%rd21+-51];
	cvt.u32.u8 	%r69, %rs26;
	shl.b32 	%r70, %r69, 8;
	or.b32  	%r71, %r70, %r68;
	ld.global.nc.u8 	%rs27, [%rd21+-50];
	cvt.u32.u8 	%r72, %rs27;
	shl.b32 	%r73, %r72, 16;
	ld.global.nc.u8 	%rs28, [%rd21+-49];
	cvt.u32.u8 	%r74, %rs28;
	shl.b32 	%r75, %r74, 24;
	or.b32  	%r76, %r75, %r73;
	or.b32  	%r77, %r76, %r71;
	mov.b32 	%f12, %r77;
	cvt.rn.f32.s16 	%f13, %rs9;
	cvt.rn.f32.s16 	%f14, %rs10;
	mul.f32 	%f15, %f10, %f14;
	fma.rn.f32 	%f16, %f9, %f13, %f15;
	cvt.rn.f32.s16 	%f17, %rs11;
	fma.rn.f32 	%f18, %f11, %f17, %f16;
	cvt.rn.f32.s16 	%f19, %rs12;
	fma.rn.f32 	%f20, %f12, %f19, %f18;
	add.f32 	%f21, %f20, 0f00000000;
	ld.global.nc.u8 	%rs29, [%rd22+-10];
	cvt.u32.u8 	%r78, %rs29;
	shl.b32 	%r79, %r78, 16;
	ld.global.nc.u8 	%rs30, [%rd22+-9];
	cvt.u32.u8 	%r80, %rs30;
	shl.b32 	%r81, %r80, 24;
	or.b32  	%r82, %r81, %r79;
	ld.global.nc.u8 	%rs31, [%rd22+-12];
	cvt.u32.u8 	%r83, %rs31;
	ld.global.nc.u8 	%rs32, [%rd22+-11];
	cvt.u32.u8 	%r84, %rs32;
	shl.b32 	%r85, %r84, 8;
	or.b32  	%r86, %r85, %r83;
	cvt.s8.s32 	%rs33, %r86;
	bfe.s32 	%r87, %r86, 8, 8;
	cvt.s8.s32 	%rs34, %r87;
	bfe.s32 	%r88, %r82, 16, 8;
	cvt.s8.s32 	%rs35, %r88;
	cvt.s8.s32 	%rs36, %r80;
	ld.global.nc.u8 	%rs37, [%rd21+-48];
	cvt.u32.u8 	%r89, %rs37;
	ld.global.nc.u8 	%rs38, [%rd21+-47];
	cvt.u32.u8 	%r90, %rs38;
	shl.b32 	%r91, %r90, 8;
	or.b32  	%r92, %r91, %r89;
	ld.global.nc.u8 	%rs39, [%rd21+-46];
	cvt.u32.u8 	%r93, %rs39;
	shl.b32 	%r94, %r93, 16;
	ld.global.nc.u8 	%rs40, [%rd21+-45];
	cvt.u32.u8 	%r95, %rs40;
	shl.b32 	%r96, %r95, 24;
	or.b32  	%r97, %r96, %r94;
	or.b32  	%r98, %r97, %r92;
	mov.b32 	%f22, %r98;
	ld.global.nc.u8 	%rs41, [%rd21+-44];
	cvt.u32.u8 	%r99, %rs41;
	ld.global.nc.u8 	%rs42, [%rd21+-43];
	cvt.u32.u8 	%r100, %rs42;
	shl.b32 	%r101, %r100, 8;
	or.b32  	%r102, %r101, %r99;
	ld.global.nc.u8 	%rs43, [%rd21+-42];
	cvt.u32.u8 	%r103, %rs43;
	shl.b32 	%r104, %r103, 16;
	ld.global.nc.u8 	%rs44, [%rd21+-41];
	cvt.u32.u8 	%r105, %rs44;
	shl.b32 	%r106, %r105, 24;
	or.b32  	%r107, %r106, %r104;
	or.b32  	%r108, %r107, %r102;
	mov.b32 	%f23, %r108;
	ld.global.nc.u8 	%rs45, [%rd21+-40];
	cvt.u32.u8 	%r109, %rs45;
	ld.global.nc.u8 	%rs46, [%rd21+-39];
	cvt.u32.u8 	%r110, %rs46;
	shl.b32 	%r111, %r110, 8;
	or.b32  	%r112, %r111, %r109;
	ld.global.nc.u8 	%rs47, [%rd21+-38];
	cvt.u32.u8 	%r113, %rs47;
	shl.b32 	%r114, %r113, 16;
	ld.global.nc.u8 	%rs48, [%rd21+-37];
	cvt.u32.u8 	%r115, %rs48;
	shl.b32 	%r116, %r115, 24;
	or.b32  	%r117, %r116, %r114;
	or.b32  	%r118, %r117, %r112;
	mov.b32 	%f24, %r118;
	ld.global.nc.u8 	%rs49, [%rd21+-36];
	cvt.u32.u8 	%r119, %rs49;
	ld.global.nc.u8 	%rs50, [%rd21+-35];
	cvt.u32.u8 	%r120, %rs50;
	shl.b32 	%r121, %r120, 8;
	or.b32  	%r122, %r121, %r119;
	ld.global.nc.u8 	%rs51, [%rd21+-34];
	cvt.u32.u8 	%r123, %rs51;
	shl.b32 	%r124, %r123, 16;
	ld.global.nc.u8 	%rs52, [%rd21+-33];
	cvt.u32.u8 	%r125, %rs52;
	shl.b32 	%r126, %r125, 24;
	or.b32  	%r127, %r126, %r124;
	or.b32  	%r128, %r127, %r122;
	mov.b32 	%f25, %r128;
	cvt.rn.f32.s16 	%f26, %rs33;
	cvt.rn.f32.s16 	%f27, %rs34;
	mul.f32 	%f28, %f23, %f27;
	fma.rn.f32 	%f29, %f22, %f26, %f28;
	cvt.rn.f32.s16 	%f30, %rs35;
	fma.rn.f32 	%f31, %f24, %f30, %f29;
	cvt.rn.f32.s16 	%f32, %rs36;
	fma.rn.f32 	%f33, %f25, %f32, %f31;
	add.f32 	%f34, %f21, %f33;
	ld.global.nc.u8 	%rs53, [%rd22+-6];
	cvt.u32.u8 	%r129, %rs53;
	shl.b32 	%r130, %r129, 16;
	ld.global.nc.u8 	%rs54, [%rd22+-5];
	cvt.u32.u8 	%r131, %rs54;
	shl.b32 	%r132, %r131, 24;
	or.b32  	%r133, %r132, %r130;
	ld.global.nc.u8 	%rs55, [%rd22+-8];
	cvt.u32.u8 	%r134, %rs55;
	ld.global.nc.u8 	%rs56, [%rd22+-7];
	cvt.u32.u8 	%r135, %rs56;
	shl.b32 	%r136, %r135, 8;
	or.b32  	%r137, %r136, %r134;
	cvt.s8.s32 	%rs57, %r137;
	bfe.s32 	%r138, %r137, 8, 8;
	cvt.s8.s32 	%rs58, %r138;
	bfe.s32 	%r139, %r133, 16, 8;
	cvt.s8.s32 	%rs59, %r139;
	cvt.s8.s32 	%rs60, %r131;
	ld.global.nc.u8 	%rs61, [%rd21+-32];
	cvt.u32.u8 	%r140, %rs61;
	ld.global.nc.u8 	%rs62, [%rd21+-31];
	cvt.u32.u8 	%r141, %rs62;
	shl.b32 	%r142, %r141, 8;
	or.b32  	%r143, %r142, %r140;
	ld.global.nc.u8 	%rs63, [%rd21+-30];
	cvt.u32.u8 	%r144, %rs63;
	shl.b32 	%r145, %r144, 16;
	ld.global.nc.u8 	%rs64, [%rd21+-29];
	cvt.u32.u8 	%r146, %rs64;
	shl.b32 	%r147, %r146, 24;
	or.b32  	%r148, %r147, %r145;
	or.b32  	%r149, %r148, %r143;
	mov.b32 	%f35, %r149;
	ld.global.nc.u8 	%rs65, [%rd21+-28];
	cvt.u32.u8 	%r150, %rs65;
	ld.global.nc.u8 	%rs66, [%rd21+-27];
	cvt.u32.u8 	%r151, %rs66;
	shl.b32 	%r152, %r151, 8;
	or.b32  	%r153, %r152, %r150;
	ld.global.nc.u8 	%rs67, [%rd21+-26];
	cvt.u32.u8 	%r154, %rs67;
	shl.b32 	%r155, %r154, 16;
	ld.global.nc.u8 	%rs68, [%rd21+-25];
	cvt.u32.u8 	%r156, %rs68;
	shl.b32 	%r157, %r156, 24;
	or.b32  	%r158, %r157, %r155;
	or.b32  	%r159, %r158, %r153;
	mov.b32 	%f36, %r159;
	ld.global.nc.u8 	%rs69, [%rd21+-24];
	cvt.u32.u8 	%r160, %rs69;
	ld.global.nc.u8 	%rs70, [%rd21+-23];
	cvt.u32.u8 	%r161, %rs70;
	shl.b32 	%r162, %r161, 8;
	or.b32  	%r163, %r162, %r160;
	ld.global.nc.u8 	%rs71, [%rd21+-22];
	cvt.u32.u8 	%r164, %rs71;
	shl.b32 	%r165, %r164, 16;
	ld.global.nc.u8 	%rs72, [%rd21+-21];
	cvt.u32.u8 	%r166, %rs72;
	shl.b32 	%r167, %r166, 24;
	or.b32  	%r168, %r167, %r165;
	or.b32  	%r169, %r168, %r163;
	mov.b32 	%f37, %r169;
	ld.global.nc.u8 	%rs73, [%rd21+-20];
	cvt.u32.u8 	%r170, %rs73;
	ld.global.nc.u8 	%rs74, [%rd21+-19];
	cvt.u32.u8 	%r171, %rs74;
	shl.b32 	%r172, %r171, 8;
	or.b32  	%r173, %r172, %r170;
	ld.global.nc.u8 	%rs75, [%rd21+-18];
	cvt.u32.u8 	%r174, %rs75;
	shl.b32 	%r175, %r174, 16;
	ld.global.nc.u8 	%rs76, [%rd21+-17];
	cvt.u32.u8 	%r176, %rs76;
	shl.b32 	%r177, %r176, 24;
	or.b32  	%r178, %r177, %r175;
	or.b32  	%r179, %r178, %r173;
	mov.b32 	%f38, %r179;
	cvt.rn.f32.s16 	%f39, %rs57;
	cvt.rn.f32.s16 	%f40, %rs58;
	mul.f32 	%f41, %f36, %f40;
	fma.rn.f32 	%f42, %f35, %f39, %f41;
	cvt.rn.f32.s16 	%f43, %rs59;
	fma.rn.f32 	%f44, %f37, %f43, %f42;
	cvt.rn.f32.s16 	%f45, %rs60;
	fma.rn.f32 	%f46, %f38, %f45, %f44;
	add.f32 	%f47, %f34, %f46;
	ld.global.nc.u8 	%rs77, [%rd22+-2];
	cvt.u32.u8 	%r180, %rs77;
	shl.b32 	%r181, %r180, 16;
	ld.global.nc.u8 	%rs78, [%rd22+-1];
	cvt.u32.u8 	%r182, %rs78;
	shl.b32 	%r183, %r182, 24;
	or.b32  	%r184, %r183, %r181;
	ld.global.nc.u8 	%rs79, [%rd22+-4];
	cvt.u32.u8 	%r185, %rs79;
	ld.global.nc.u8 	%rs80, [%rd22+-3];
	cvt.u32.u8 	%r186, %rs80;
	shl.b32 	%r187, %r186, 8;
	or.b32  	%r188, %r187, %r185;
	cvt.s8.s32 	%rs81, %r188;
	bfe.s32 	%r189, %r188, 8, 8;
	cvt.s8.s32 	%rs82, %r189;
	bfe.s32 	%r190, %r184, 16, 8;
	cvt.s8.s32 	%rs83, %r190;
	cvt.s8.s32 	%rs84, %r182;
	ld.global.nc.u8 	%rs85, [%rd21+-16];
	cvt.u32.u8 	%r191, %rs85;
	ld.global.nc.u8 	%rs86, [%rd21+-15];
	cvt.u32.u8 	%r192, %rs86;
	shl.b32 	%r193, %r192, 8;
	or.b32  	%r194, %r193, %r191;
	ld.global.nc.u8 	%rs87, [%rd21+-14];
	cvt.u32.u8 	%r195, %rs87;
	shl.b32 	%r196, %r195, 16;
	ld.global.nc.u8 	%rs88, [%rd21+-13];
	cvt.u32.u8 	%r197, %rs88;
	shl.b32 	%r198, %r197, 24;
	or.b32  	%r199, %r198, %r196;
	or.b32  	%r200, %r199, %r194;
	mov.b32 	%f48, %r200;
	ld.global.nc.u8 	%rs89, [%rd21+-12];
	cvt.u32.u8 	%r201, %rs89;
	ld.global.nc.u8 	%rs90, [%rd21+-11];
	cvt.u32.u8 	%r202, %rs90;
	shl.b32 	%r203, %r202, 8;
	or.b32  	%r204, %r203, %r201;
	ld.global.nc.u8 	%rs91, [%rd21+-10];
	cvt.u32.u8 	%r205, %rs91;
	shl.b32 	%r206, %r205, 16;
	ld.global.nc.u8 	%rs92, [%rd21+-9];
	cvt.u32.u8 	%r207, %rs92;
	shl.b32 	%r208, %r207, 24;
	or.b32  	%r209, %r208, %r206;
	or.b32  	%r210, %r209, %r204;
	mov.b32 	%f49, %r210;
	ld.global.nc.u8 	%rs93, [%rd21+-8];
	cvt.u32.u8 	%r211, %rs93;
	ld.global.nc.u8 	%rs94, [%rd21+-7];
	cvt.u32.u8 	%r212, %rs94;
	shl.b32 	%r213, %r212, 8;
	or.b32  	%r214, %r213, %r211;
	ld.global.nc.u8 	%rs95, [%rd21+-6];
	cvt.u32.u8 	%r215, %rs95;
	shl.b32 	%r216, %r215, 16;
	ld.global.nc.u8 	%rs96, [%rd21+-5];
	cvt.u32.u8 	%r217, %rs96;
	shl.b32 	%r218, %r217, 24;
	or.b32  	%r219, %r218, %r216;
	or.b32  	%r220, %r219, %r214;
	mov.b32 	%f50, %r220;
	ld.global.nc.u8 	%rs97, [%rd21+-4];
	cvt.u32.u8 	%r221, %rs97;
	ld.global.nc.u8 	%rs98, [%rd21+-3];
	cvt.u32.u8 	%r222, %rs98;
	shl.b32 	%r223, %r222, 8;
	or.b32  	%r224, %r223, %r221;
	ld.global.nc.u8 	%rs99, [%rd21+-2];
	cvt.u32.u8 	%r225, %rs99;
	shl.b32 	%r226, %r225, 16;
	ld.global.nc.u8 	%rs100, [%rd21+-1];
	cvt.u32.u8 	%r227, %rs100;
	shl.b32 	%r228, %r227, 24;
	or.b32  	%r229, %r228, %r226;
	or.b32  	%r230, %r229, %r224;
	mov.b32 	%f51, %r230;
	cvt.rn.f32.s16 	%f52, %rs81;
	cvt.rn.f32.s16 	%f53, %rs82;
	mul.f32 	%f54, %f49, %f53;
	fma.rn.f32 	%f55, %f48, %f52, %f54;
	cvt.rn.f32.s16 	%f56, %rs83;
	fma.rn.f32 	%f57, %f50, %f56, %f55;
	cvt.rn.f32.s16 	%f58, %rs84;
	fma.rn.f32 	%f59, %f51, %f58, %f57;
	add.f32 	%f60, %f47, %f59;
	ld.global.nc.u8 	%rs101, [%rd22+2];
	cvt.u32.u8 	%r231, %rs101;
	shl.b32 	%r232, %r231, 16;
	ld.global.nc.u8 	%rs102, [%rd22+3];
	cvt.u32.u8 	%r233, %rs102;
	shl.b32 	%r234, %r233, 24;
	or.b32  	%r235, %r234, %r232;
	ld.global.nc.u8 	%rs103, [%rd22];
	cvt.u32.u8 	%r236, %rs103;
	ld.global.nc.u8 	%rs104, [%rd22+1];
	cvt.u32.u8 	%r237, %rs104;
	shl.b32 	%r238, %r237, 8;
	or.b32  	%r239, %r238, %r236;
	cvt.s8.s32 	%rs105, %r239;
	bfe.s32 	%r240, %r239, 8, 8;
	cvt.s8.s32 	%rs106, %r240;
	bfe.s32 	%r241, %r235, 16, 8;
	cvt.s8.s32 	%rs107, %r241;
	cvt.s8.s32 	%rs108, %r233;
	ld.global.nc.u8 	%rs109, [%rd21];
	cvt.u32.u8 	%r242, %rs109;
	ld.global.nc.u8 	%rs110, [%rd21+1];
	cvt.u32.u8 	%r243, %rs110;
	shl.b32 	%r244, %r243, 8;
	or.b32  	%r245, %r244, %r242;
	ld.global.nc.u8 	%rs111, [%rd21+2];
	cvt.u32.u8 	%r246, %rs111;
	shl.b32 	%r247, %r246, 16;
	ld.global.nc.u8 	%rs112, [%rd21+3];
	cvt.u32.u8 	%r248, %rs112;
	shl.b32 	%r249, %r248, 24;
	or.b32  	%r250, %r249, %r247;
	or.b32  	%r251, %r250, %r245;
	mov.b32 	%f61, %r251;
	ld.global.nc.u8 	%rs113, [%rd21+4];
	cvt.u32.u8 	%r252, %rs113;
	ld.global.nc.u8 	%rs114, [%rd21+5];
	cvt.u32.u8 	%r253, %rs114;
	shl.b32 	%r254, %r253, 8;
	or.b32  	%r255, %r254, %r252;
	ld.global.nc.u8 	%rs115, [%rd21+6];
	cvt.u32.u8 	%r256, %rs115;
	shl.b32 	%r257, %r256, 16;
	ld.global.nc.u8 	%rs116, [%rd21+7];
	cvt.u32.u8 	%r258, %rs116;
	shl.b32 	%r259, %r258, 24;
	or.b32  	%r260, %r259, %r257;
	or.b32  	%r261, %r260, %r255;
	mov.b32 	%f62, %r261;
	ld.global.nc.u8 	%rs117, [%rd21+8];
	cvt.u32.u8 	%r262, %rs117;
	ld.global.nc.u8 	%rs118, [%rd21+9];
	cvt.u32.u8 	%r263, %rs118;
	shl.b32 	%r264, %r263, 8;
	or.b32  	%r265, %r264, %r262;
	ld.global.nc.u8 	%rs119, [%rd21+10];
	cvt.u32.u8 	%r266, %rs119;
	shl.b32 	%r267, %r266, 16;
	ld.global.nc.u8 	%rs120, [%rd21+11];
	cvt.u32.u8 	%r268, %rs120;
	shl.b32 	%r269, %r268, 24;
	or.b32  	%r270, %r269, %r267;
	or.b32  	%r271, %r270, %r265;
	mov.b32 	%f63, %r271;
	ld.global.nc.u8 	%rs121, [%rd21+12];
	cvt.u32.u8 	%r272, %rs121;
	ld.global.nc.u8 	%rs122, [%rd21+13];
	cvt.u32.u8 	%r273, %rs122;
	shl.b32 	%r274, %r273, 8;
	or.b32  	%r275, %r274, %r272;
	ld.global.nc.u8 	%rs123, [%rd21+14];
	cvt.u32.u8 	%r276, %rs123;
	shl.b32 	%r277, %r276, 16;
	ld.global.nc.u8 	%rs124, [%rd21+15];
	cvt.u32.u8 	%r278, %rs124;
	shl.b32 	%r279, %r278, 24;
	or.b32  	%r280, %r279, %r277;
	or.b32  	%r281, %r280, %r275;
	mov.b32 	%f64, %r281;
	cvt.rn.f32.s16 	%f65, %rs105;
	cvt.rn.f32.s16 	%f66, %rs106;
	mul.f32 	%f67, %f62, %f66;
	fma.rn.f32 	%f68, %f61, %f65, %f67;
	cvt.rn.f32.s16 	%f69, %rs107;
	fma.rn.f32 	%f70, %f63, %f69, %f68;
	cvt.rn.f32.s16 	%f71, %rs108;
	fma.rn.f32 	%f72, %f64, %f71, %f70;
	add.f32 	%f73, %f60, %f72;
	ld.global.nc.u8 	%rs125, [%rd22+6];
	cvt.u32.u8 	%r282, %rs125;
	shl.b32 	%r283, %r282, 16;
	ld.global.nc.u8 	%rs126, [%rd22+7];
	cvt.u32.u8 	%r284, %rs126;
	shl.b32 	%r285, %r284, 24;
	or.b32  	%r286, %r285, %r283;
	ld.global.nc.u8 	%rs127, [%rd22+4];
	cvt.u32.u8 	%r287, %rs127;
	ld.global.nc.u8 	%rs128, [%rd22+5];
	cvt.u32.u8 	%r288, %rs128;
	shl.b32 	%r289, %r288, 8;
	or.b32  	%r290, %r289, %r287;
	cvt.s8.s32 	%rs129, %r290;
	bfe.s32 	%r291, %r290, 8, 8;
	cvt.s8.s32 	%rs130, %r291;
	bfe.s32 	%r292, %r286, 16, 8;
	cvt.s8.s32 	%rs131, %r292;
	cvt.s8.s32 	%rs132, %r284;
	ld.global.nc.u8 	%rs133, [%rd21+16];
	cvt.u32.u8 	%r293, %rs133;
	ld.global.nc.u8 	%rs134, [%rd21+17];
	cvt.u32.u8 	%r294, %rs134;
	shl.b32 	%r295, %r294, 8;
	or.b32  	%r296, %r295, %r293;
	ld.global.nc.u8 	%rs135, [%rd21+18];
	cvt.u32.u8 	%r297, %rs135;
	shl.b32 	%r298, %r297, 16;
	ld.global.nc.u8 	%rs136, [%rd21+19];
	cvt.u32.u8 	%r299, %rs136;
	shl.b32 	%r300, %r299, 24;
	or.b32  	%r301, %r300, %r298;
	or.b32  	%r302, %r301, %r296;
	mov.b32 	%f74, %r302;
	ld.global.nc.u8 	%rs137, [%rd21+20];
	cvt.u32.u8 	%r303, %rs137;
	ld.global.nc.u8 	%rs138, [%rd21+21];
	cvt.u32.u8 	%r304, %rs138;
	shl.b32 	%r305, %r304, 8;
	or.b32  	%r306, %r305, %r303;
	ld.global.nc.u8 	%rs139, [%rd21+22];
	cvt.u32.u8 	%r307, %rs139;
	shl.b32 	%r308, %r307, 16;
	ld.global.nc.u8 	%rs140, [%rd21+23];
	cvt.u32.u8 	%r309, %rs140;
	shl.b32 	%r310, %r309, 24;
	or.b32  	%r311, %r310, %r308;
	or.b32  	%r312, %r311, %r306;
	mov.b32 	%f75, %r312;
	ld.global.nc.u8 	%rs141, [%rd21+24];
	cvt.u32.u8 	%r313, %rs141;
	ld.global.nc.u8 	%rs142, [%rd21+25];
	cvt.u32.u8 	%r314, %rs142;
	shl.b32 	%r315, %r314, 8;
	or.b32  	%r316, %r315, %r313;
	ld.global.nc.u8 	%rs143, [%rd21+26];
	cvt.u32.u8 	%r317, %rs143;
	shl.b32 	%r318, %r317, 16;
	ld.global.nc.u8 	%rs144, [%rd21+27];
	cvt.u32.u8 	%r319, %rs144;
	shl.b32 	%r320, %r319, 24;
	or.b32  	%r321, %r320, %r318;
	or.b32  	%r322, %r321, %r316;
	mov.b32 	%f76, %r322;
	ld.global.nc.u8 	%rs145, [%rd21+28];
	cvt.u32.u8 	%r323, %rs145;
	ld.global.nc.u8 	%rs146, [%rd21+29];
	cvt.u32.u8 	%r324, %rs146;
	shl.b32 	%r325, %r324, 8;
	or.b32  	%r326, %r325, %r323;
	ld.global.nc.u8 	%rs147, [%rd21+30];
	cvt.u32.u8 	%r327, %rs147;
	shl.b32 	%r328, %r327, 16;
	ld.global.nc.u8 	%rs148, [%rd21+31];
	cvt.u32.u8 	%r329, %rs148;
	shl.b32 	%r330, %r329, 24;
	or.b32  	%r331, %r330, %r328;
	or.b32  	%r332, %r331, %r326;
	mov.b32 	%f77, %r332;
	cvt.rn.f32.s16 	%f78, %rs129;
	cvt.rn.f32.s16 	%f79, %rs130;
	mul.f32 	%f80, %f75, %f79;
	fma.rn.f32 	%f81, %f74, %f78, %f80;
	cvt.rn.f32.s16 	%f82, %rs131;
	fma.rn.f32 	%f83, %f76, %f82, %f81;
	cvt.rn.f32.s16 	%f84, %rs132;
	fma.rn.f32 	%f85, %f77, %f84, %f83;
	add.f32 	%f86, %f73, %f85;
	ld.global.nc.u8 	%rs149, [%rd22+10];
	cvt.u32.u8 	%r333, %rs149;
	shl.b32 	%r334, %r333, 16;
	ld.global.nc.u8 	%rs150, [%rd22+11];
	cvt.u32.u8 	%r335, %rs150;
	shl.b32 	%r336, %r335, 24;
	or.b32  	%r337, %r336, %r334;
	ld.global.nc.u8 	%rs151, [%rd22+8];
	cvt.u32.u8 	%r338, %rs151;
	ld.global.nc.u8 	%rs152, [%rd22+9];
	cvt.u32.u8 	%r339, %rs152;
	shl.b32 	%r340, %r339, 8;
	or.b32  	%r341, %r340, %r338;
	cvt.s8.s32 	%rs153, %r341;
	bfe.s32 	%r342, %r341, 8, 8;
	cvt.s8.s32 	%rs154, %r342;
	bfe.s32 	%r343, %r337, 16, 8;
	cvt.s8.s32 	%rs155, %r343;
	cvt.s8.s32 	%rs156, %r335;
	ld.global.nc.u8 	%rs157, [%rd21+32];
	cvt.u32.u8 	%r344, %rs157;
	ld.global.nc.u8 	%rs158, [%rd21+33];
	cvt.u32.u8 	%r345, %rs158;
	shl.b32 	%r346, %r345, 8;
	or.b32  	%r347, %r346, %r344;
	ld.global.nc.u8 	%rs159, [%rd21+34];
	cvt.u32.u8 	%r348, %rs159;
	shl.b32 	%r349, %r348, 16;
	ld.global.nc.u8 	%rs160, [%rd21+35];
	cvt.u32.u8 	%r350, %rs160;
	shl.b32 	%r351, %r350, 24;
	or.b32  	%r352, %r351, %r349;
	or.b32  	%r353, %r352, %r347;
	mov.b32 	%f87, %r353;
	ld.global.nc.u8 	%rs161, [%rd21+36];
	cvt.u32.u8 	%r354, %rs161;
	ld.global.nc.u8 	%rs162, [%rd21+37];
	cvt.u32.u8 	%r355, %rs162;
	shl.b32 	%r356, %r355, 8;
	or.b32  	%r357, %r356, %r354;
	ld.global.nc.u8 	%rs163, [%rd21+38];
	cvt.u32.u8 	%r358, %rs163;
	shl.b32 	%r359, %r358, 16;
	ld.global.nc.u8 	%rs164, [%rd21+39];
	cvt.u32.u8 	%r360, %rs164;
	shl.b32 	%r361, %r360, 24;
	or.b32  	%r362, %r361, %r359;
	or.b32  	%r363, %r362, %r357;
	mov.b32 	%f88, %r363;
	ld.global.nc.u8 	%rs165, [%rd21+40];
	cvt.u32.u8 	%r364, %rs165;
	ld.global.nc.u8 	%rs166, [%rd21+41];
	cvt.u32.u8 	%r365, %rs166;
	shl.b32 	%r366, %r365, 8;
	or.b32  	%r367, %r366, %r364;
	ld.global.nc.u8 	%rs167, [%rd21+42];
	cvt.u32.u8 	%r368, %rs167;
	shl.b32 	%r369, %r368, 16;
	ld.global.nc.u8 	%rs168, [%rd21+43];
	cvt.u32.u8 	%r370, %rs168;
	shl.b32 	%r371, %r370, 24;
	or.b32  	%r372, %r371, %r369;
	or.b32  	%r373, %r372, %r367;
	mov.b32 	%f89, %r373;
	ld.global.nc.u8 	%rs169, [%rd21+44];
	cvt.u32.u8 	%r374, %rs169;
	ld.global.nc.u8 	%rs170, [%rd21+45];
	cvt.u32.u8 	%r375, %rs170;
	shl.b32 	%r376, %r375, 8;
	or.b32  	%r377, %r376, %r374;
	ld.global.nc.u8 	%rs171, [%rd21+46];
	cvt.u32.u8 	%r378, %rs171;
	shl.b32 	%r379, %r378, 16;
	ld.global.nc.u8 	%rs172, [%rd21+47];
	cvt.u32.u8 	%r380, %rs172;
	shl.b32 	%r381, %r380, 24;
	or.b32  	%r382, %r381, %r379;
	or.b32  	%r383, %r382, %r377;
	mov.b32 	%f90, %r383;
	cvt.rn.f32.s16 	%f91, %rs153;
	cvt.rn.f32.s16 	%f92, %rs154;
	mul.f32 	%f93, %f88, %f92;
	fma.rn.f32 	%f94, %f87, %f91, %f93;
	cvt.rn.f32.s16 	%f95, %rs155;
	fma.rn.f32 	%f96, %f89, %f95, %f94;
	cvt.rn.f32.s16 	%f97, %rs156;
	fma.rn.f32 	%f98, %f90, %f97, %f96;
	add.f32 	%f99, %f86, %f98;
	ld.global.nc.u8 	%rs173, [%rd22+14];
	cvt.u32.u8 	%r384, %rs173;
	shl.b32 	%r385, %r384, 16;
	ld.global.nc.u8 	%rs174, [%rd22+15];
	cvt.u32.u8 	%r386, %rs174;
	shl.b32 	%r387, %r386, 24;
	or.b32  	%r388, %r387, %r385;
	ld.global.nc.u8 	%rs175, [%rd22+12];
	cvt.u32.u8 	%r389, %rs175;
	ld.global.nc.u8 	%rs176, [%rd22+13];
	cvt.u32.u8 	%r390, %rs176;
	shl.b32 	%r391, %r390, 8;
	or.b32  	%r392, %r391, %r389;
	cvt.s8.s32 	%rs177, %r392;
	bfe.s32 	%r393, %r392, 8, 8;
	cvt.s8.s32 	%rs178, %r393;
	bfe.s32 	%r394, %r388, 16, 8;
	cvt.s8.s32 	%rs179, %r394;
	cvt.s8.s32 	%rs180, %r386;
	ld.global.nc.u8 	%rs181, [%rd21+48];
	cvt.u32.u8 	%r395, %rs181;
	ld.global.nc.u8 	%rs182, [%rd21+49];
	cvt.u32.u8 	%r396, %rs182;
	shl.b32 	%r397, %r396, 8;
	or.b32  	%r398, %r397, %r395;
	ld.global.nc.u8 	%rs183, [%rd21+50];
	cvt.u32.u8 	%r399, %rs183;
	shl.b32 	%r400, %r399, 16;
	ld.global.nc.u8 	%rs184, [%rd21+51];
	cvt.u32.u8 	%r401, %rs184;
	shl.b32 	%r402, %r401, 24;
	or.b32  	%r403, %r402, %r400;
	or.b32  	%r404, %r403, %r398;
	mov.b32 	%f100, %r404;
	ld.global.nc.u8 	%rs185, [%rd21+52];
	cvt.u32.u8 	%r405, %rs185;
	ld.global.nc.u8 	%rs186, [%rd21+53];
	cvt.u32.u8 	%r406, %rs186;
	shl.b32 	%r407, %r406, 8;
	or.b32  	%r408, %r407, %r405;
	ld.global.nc.u8 	%rs187, [%rd21+54];
	cvt.u32.u8 	%r409, %rs187;
	shl.b32 	%r410, %r409, 16;
	ld.global.nc.u8 	%rs188, [%rd21+55];
	cvt.u32.u8 	%r411, %rs188;
	shl.b32 	%r412, %r411, 24;
	or.b32  	%r413, %r412, %r410;
	or.b32  	%r414, %r413, %r408;
	mov.b32 	%f101, %r414;
	ld.global.nc.u8 	%rs189, [%rd21+56];
	cvt.u32.u8 	%r415, %rs189;
	ld.global.nc.u8 	%rs190, [%rd21+57];
	cvt.u32.u8 	%r416, %rs190;
	shl.b32 	%r417, %r416, 8;
	or.b32  	%r418, %r417, %r415;
	ld.global.nc.u8 	%rs191, [%rd21+58];
	cvt.u32.u8 	%r419, %rs191;
	shl.b32 	%r420, %r419, 16;
	ld.global.nc.u8 	%rs192, [%rd21+59];
	cvt.u32.u8 	%r421, %rs192;
	shl.b32 	%r422, %r421, 24;
	or.b32  	%r423, %r422, %r420;
	or.b32  	%r424, %r423, %r418;
	mov.b32 	%f102, %r424;
	ld.global.nc.u8 	%rs193, [%rd21+60];
	cvt.u32.u8 	%r425, %rs193;
	ld.global.nc.u8 	%rs194, [%rd21+61];
	cvt.u32.u8 	%r426, %rs194;
	shl.b32 	%r427, %r426, 8;
	or.b32  	%r428, %r427, %r425;
	ld.global.nc.u8 	%rs195, [%rd21+62];
	cvt.u32.u8 	%r429, %rs195;
	shl.b32 	%r430, %r429, 16;
	ld.global.nc.u8 	%rs196, [%rd21+63];
	cvt.u32.u8 	%r431, %rs196;
	shl.b32 	%r432, %r431, 24;
	or.b32  	%r433, %r432, %r430;
	or.b32  	%r434, %r433, %r428;
	mov.b32 	%f103, %r434;
	cvt.rn.f32.s16 	%f104, %rs177;
	cvt.rn.f32.s16 	%f105, %rs178;
	mul.f32 	%f106, %f101, %f105;
	fma.rn.f32 	%f107, %f100, %f104, %f106;
	cvt.rn.f32.s16 	%f108, %rs179;
	fma.rn.f32 	%f109, %f102, %f108, %f107;
	cvt.rn.f32.s16 	%f110, %rs180;
	fma.rn.f32 	%f111, %f103, %f110, %f109;
	add.f32 	%f112, %f99, %f111;
	fma.rn.f32 	%f114, %f8, %f112, %f114;
	add.s32 	%r436, %r436, 1;
	setp.ne.s32 	%p5, %r436, 0;
	add.s32 	%r435, %r435, 1;
	add.s64 	%rd22, %rd22, 32;
	add.s64 	%rd21, %rd21, 128;
	@%p5 bra 	$L__BB4_3;
$L__BB4_4:
	cvta.to.global.u64 	%rd18, %rd8;
	mul.wide.s32 	%rd19, %r1, 4;
	add.s64 	%rd20, %rd18, %rd19;
	st.global.f32 	[%rd20], %f114;
$L__BB4_5:
	ret;

}
	// .globl	gemv_q4_f32
.visible .entry gemv_q4_f32(
	.param .u64 .ptr .align 1 gemv_q4_f32_param_0,
	.param .u64 .ptr .align 1 gemv_q4_f32_param_1,
	.param .u64 .ptr .align 1 gemv_q4_f32_param_2,
	.param .u64 .ptr .align 1 gemv_q4_f32_param_3,
	.param .u32 gemv_q4_f32_param_4,
	.param .u32 gemv_q4_f32_param_5
)
{
	.reg .pred 	%p<6>;
	.reg .b16 	%rs<149>;
	.reg .b32 	%r<442>;
	.reg .b32 	%f<107>;
	.reg .b64 	%rd<23>;

	ld.param.u64 	%rd8, [gemv_q4_f32_param_0];
	ld.param.u64 	%rd9, [gemv_q4_f32_param_1];
	ld.param.u64 	%rd10, [gemv_q4_f32_param_2];
	ld.param.u64 	%rd11, [gemv_q4_f32_param_3];
	ld.param.u32 	%r9, [gemv_q4_f32_param_4];
	ld.param.u32 	%r8, [gemv_q4_f32_param_5];
	mov.u32 	%r10, %ctaid.x;
	shl.b32 	%r11, %r10, 4;
	mov.u32 	%r12, %tid.x;
	add.s32 	%r1, %r11, %r12;
	setp.ge.s32 	%p1, %r1, %r9;
	@%p1 bra 	$L__BB5_5;
	setp.lt.s32 	%p2, %r8, 32;
	mov.f32 	%f106, 0f00000000;
	@%p2 bra 	$L__BB5_4;
	shr.s32 	%r13, %r8, 31;
	shr.u32 	%r14, %r13, 27;
	add.s32 	%r15, %r8, %r14;
	shr.s32 	%r16, %r15, 5;
	neg.s32 	%r441, %r16;
	mul.lo.s32 	%r440, %r16, %r1;
	shr.u32 	%r17, %r8, 1;
	mul.lo.s32 	%r18, %r17, %r1;
	cvt.s64.s32 	%rd12, %r18;
	cvta.to.global.u64 	%rd13, %rd9;
	add.s64 	%rd22, %rd13, 64;
	cvta.to.global.u64 	%rd14, %rd10;
	add.s64 	%rd15, %rd12, %rd14;
	add.s64 	%rd21, %rd15, 8;
	cvta.to.global.u64 	%rd3, %rd11;
	mov.f32 	%f106, 0f00000000;
$L__BB5_3:
	mul.wide.s32 	%rd16, %r440, 2;
	add.s64 	%rd17, %rd3, %rd16;
	ld.global.nc.u16 	%rs1, [%rd17];
	cvt.u32.u16 	%r19, %rs1;
	shl.b32 	%r20, %r19, 16;
	and.b32  	%r21, %r20, -2147483648;
	shr.u16 	%rs2, %rs1, 10;
	and.b16  	%rs3, %rs2, 31;
	setp.ne.s16 	%p3, %rs3, 0;
	setp.ne.s16 	%p4, %rs3, 31;
	add.s16 	%rs4, %rs3, 112;
	cvt.u32.u16 	%r22, %rs4;
	shl.b32 	%r23, %r22, 23;
	or.b32  	%r24, %r23, %r21;
	shl.b32 	%r25, %r19, 13;
	and.b32  	%r26, %r25, 8380416;
	or.b32  	%r27, %r24, %r26;
	mov.b32 	%f6, %r27;
	selp.f32 	%f7, %f6, 0f00000000, %p4;
	selp.f32 	%f8, %f7, 0f00000000, %p3;
	ld.global.nc.u8 	%rs5, [%rd21+-5];
	cvt.u32.u8 	%r28, %rs5;
	shl.b32 	%r29, %r28, 24;
	ld.global.nc.u8 	%rs6, [%rd21+-6];
	cvt.u32.u8 	%r30, %rs6;
	shl.b32 	%r31, %r30, 16;
	ld.global.nc.u8 	%rs7, [%rd21+-7];
	cvt.u32.u8 	%r32, %rs7;
	shl.b32 	%r33, %r32, 8;
	ld.global.nc.u8 	%rs8, [%rd21+-8];
	cvt.u32.u8 	%r34, %rs8;
	ld.global.nc.u8 	%rs9, [%rd22+-64];
	cvt.u32.u8 	%r35, %rs9;
	ld.global.nc.u8 	%rs10, [%rd22+-63];
	cvt.u32.u8 	%r36, %rs10;
	shl.b32 	%r37, %r36, 8;
	or.b32  	%r38, %r37, %r35;
	ld.global.nc.u8 	%rs11, [%rd22+-62];
	cvt.u32.u8 	%r39, %rs11;
	shl.b32 	%r40, %r39, 16;
	ld.global.nc.u8 	%rs12, [%rd22+-61];
	cvt.u32.u8 	%r41, %rs12;
	shl.b32 	%r42, %r41, 24;
	or.b32  	%r43, %r42, %r40;
	or.b32  	%r44, %r43, %r38;
	mov.b32 	%f9, %r44;
	ld.global.nc.u8 	%rs13, [%rd22+-60];
	cvt.u32.u8 	%r45, %rs13;
	ld.global.nc.u8 	%rs14, [%rd22+-59];
	cvt.u32.u8 	%r46, %rs14;
	shl.b32 	%r47, %r46, 8;
	or.b32  	%r48, %r47, %r45;
	ld.global.nc.u8 	%rs15, [%rd22+-58];
	cvt.u32.u8 	%r49, %rs15;
	shl.b32 	%r50, %r49, 16;
	ld.global.nc.u8 	%rs16, [%rd22+-57];
	cvt.u32.u8 	%r51, %rs16;
	shl.b32 	%r52, %r51, 24;
	or.b32  	%r53, %r52, %r50;
	or.b32  	%r54, %r53, %r48;
	mov.b32 	%f10, %r54;
	ld.global.nc.u8 	%rs17, [%rd22+-56];
	cvt.u32.u8 	%r55, %rs17;
	ld.global.nc.u8 	%rs18, [%rd22+-55];
	cvt.u32.u8 	%r56, %rs18;
	shl.b32 	%r57, %r56, 8;
	or.b32  	%r58, %r57, %r55;
	ld.global.nc.u8 	%rs19, [%rd22+-54];
	cvt.u32.u8 	%r59, %rs19;
	shl.b32 	%r60, %r59, 16;
	ld.global.nc.u8 	%rs20, [%rd22+-53];
	cvt.u32.u8 	%r61, %rs20;
	shl.b32 	%r62, %r61, 24;
	or.b32  	%r63, %r62, %r60;
	or.b32  	%r64, %r63, %r58;
	mov.b32 	%f11, %r64;
	ld.global.nc.u8 	%rs21, [%rd22+-52];
	cvt.u32.u8 	%r65, %rs21;
	ld.global.nc.u8 	%rs22, [%rd22+-51];
	cvt.u32.u8 	%r66, %rs22;
	shl.b32 	%r67, %r66, 8;
	or.b32  	%r68, %r67, %r65;
	ld.global.nc.u8 	%rs23, [%rd22+-50];
	cvt.u32.u8 	%r69, %rs23;
	shl.b32 	%r70, %r69, 16;
	ld.global.nc.u8 	%rs24, [%rd22+-49];
	cvt.u32.u8 	%r71, %rs24;
	shl.b32 	%r72, %r71, 24;
	or.b32  	%r73, %r72, %r70;
	or.b32  	%r74, %r73, %r68;
	mov.b32 	%f12, %r74;
	ld.global.nc.u8 	%rs25, [%rd22];
	cvt.u32.u8 	%r75, %rs25;
	ld.global.nc.u8 	%rs26, [%rd22+1];
	cvt.u32.u8 	%r76, %rs26;
	shl.b32 	%r77, %r76, 8;
	or.b32  	%r78, %r77, %r75;
	ld.global.nc.u8 	%rs27, [%rd22+2];
	cvt.u32.u8 	%r79, %rs27;
	shl.b32 	%r80, %r79, 16;
	ld.global.nc.u8 	%rs28, [%rd22+3];
	cvt.u32.u8 	%r81, %rs28;
	shl.b32 	%r82, %r81, 24;
	or.b32  	%r83, %r82, %r80;
	or.b32  	%r84, %r83, %r78;
	mov.b32 	%f13, %r84;
	ld.global.nc.u8 	%rs29, [%rd22+4];
	cvt.u32.u8 	%r85, %rs29;
	ld.global.nc.u8 	%rs30, [%rd22+5];
	cvt.u32.u8 	%r86, %rs30;
	shl.b32 	%r87, %r86, 8;
	or.b32  	%r88, %r87, %r85;
	ld.global.nc.u8 	%rs31, [%rd22+6];
	cvt.u32.u8 	%r89, %rs31;
	shl.b32 	%r90, %r89, 16;
	ld.global.nc.u8 	%rs32, [%rd22+7];
	cvt.u32.u8 	%r91, %rs32;
	shl.b32 	%r92, %r91, 24;
	or.b32  	%r93, %r92, %r90;
	or.b32  	%r94, %r93, %r88;
	mov.b32 	%f14, %r94;
	ld.global.nc.u8 	%rs33, [%rd22+8];
	cvt.u32.u8 	%r95, %rs33;
	ld.global.nc.u8 	%rs34, [%rd22+9];
	cvt.u32.u8 	%r96, %rs34;
	shl.b32 	%r97, %r96, 8;
	or.b32  	%r98, %r97, %r95;
	ld.global.nc.u8 	%rs35, [%rd22+10];
	cvt.u32.u8 	%r99, %rs35;
	shl.b32 	%r100, %r99, 16;
	ld.global.nc.u8 	%rs36, [%rd22+11];
	cvt.u32.u8 	%r101, %rs36;
	shl.b32 	%r102, %r101, 24;
	or.b32  	%r103, %r102, %r100;
	or.b32  	%r104, %r103, %r98;
	mov.b32 	%f15, %r104;
	ld.global.nc.u8 	%rs37, [%rd22+12];
	cvt.u32.u8 	%r105, %rs37;
	ld.global.nc.u8 	%rs38, [%rd22+13];
	cvt.u32.u8 	%r106, %rs38;
	shl.b32 	%r107, %r106, 8;
	or.b32  	%r108, %r107, %r105;
	ld.global.nc.u8 	%rs39, [%rd22+14];
	cvt.u32.u8 	%r109, %rs39;
	shl.b32 	%r110, %r109, 16;
	ld.global.nc.u8 	%rs40, [%rd22+15];
	cvt.u32.u8 	%r111, %rs40;
	shl.b32 	%r112, %r111, 24;
	or.b32  	%r113, %r112, %r110;
	or.b32  	%r114, %r113, %r108;
	mov.b32 	%f16, %r114;
	and.b32  	%r115, %r34, 15;
	add.s32 	%r116, %r115, -8;
	cvt.rn.f32.s32 	%f17, %r116;
	fma.rn.f32 	%f18, %f9, %f17, 0f00000000;
	and.b32  	%r117, %r32, 15;
	add.s32 	%r118, %r117, -8;
	cvt.rn.f32.s32 	%f19, %r118;
	fma.rn.f32 	%f20, %f10, %f19, %f18;
	and.b32  	%r119, %r30, 15;
	add.s32 	%r120, %r119, -8;
	cvt.rn.f32.s32 	%f21, %r120;
	fma.rn.f32 	%f22, %f11, %f21, %f20;
	and.b32  	%r121, %r28, 15;
	add.s32 	%r122, %r121, -8;
	cvt.rn.f32.s32 	%f23, %r122;
	fma.rn.f32 	%f24, %f12, %f23, %f22;
	shr.u32 	%r123, %r34, 4;
	add.s32 	%r124, %r123, -8;
	cvt.rn.f32.s32 	%f25, %r124;
	fma.rn.f32 	%f26, %f13, %f25, %f24;
	shr.u32 	%r125, %r33, 12;
	add.s32 	%r126, %r125, -8;
	cvt.rn.f32.s32 	%f27, %r126;
	fma.rn.f32 	%f28, %f14, %f27, %f26;
	shr.u32 	%r127, %r31, 20;
	add.s32 	%r128, %r127, -8;
	cvt.rn.f32.s32 	%f29, %r128;
	fma.rn.f32 	%f30, %f15, %f29, %f28;
	shr.u32 	%r129, %r29, 28;
	add.s32 	%r130, %r129, -8;
	cvt.rn.f32.s32 	%f31, %r130;
	fma.rn.f32 	%f32, %f16, %f31, %f30;
	ld.global.nc.u8 	%rs41, [%rd21+-1];
	cvt.u32.u8 	%r131, %rs41;
	shl.b32 	%r132, %r131, 24;
	ld.global.nc.u8 	%rs42, [%rd21+-2];
	cvt.u32.u8 	%r133, %rs42;
	shl.b32 	%r134, %r133, 16;
	ld.global.nc.u8 	%rs43, [%rd21+-3];
	cvt.u32.u8 	%r135, %rs43;
	shl.b32 	%r136, %r135, 8;
	ld.global.nc.u8 	%rs44, [%rd21+-4];
	cvt.u32.u8 	%r137, %rs44;
	ld.global.nc.u8 	%rs45, [%rd22+-48];
	cvt.u32.u8 	%r138, %rs45;
	ld.global.nc.u8 	%rs46, [%rd22+-47];
	cvt.u32.u8 	%r139, %rs46;
	shl.b32 	%r140, %r139, 8;
	or.b32  	%r141, %r140, %r138;
	ld.global.nc.u8 	%rs47, [%rd22+-46];
	cvt.u32.u8 	%r142, %rs47;
	shl.b32 	%r143, %r142, 16;
	ld.global.nc.u8 	%rs48, [%rd22+-45];
	cvt.u32.u8 	%r144, %rs48;
	shl.b32 	%r145, %r144, 24;
	or.b32  	%r146, %r145, %r143;
	or.b32  	%r147, %r146, %r141;
	mov.b32 	%f33, %r147;
	ld.global.nc.u8 	%rs49, [%rd22+-44];
	cvt.u32.u8 	%r148, %rs49;
	ld.global.nc.u8 	%rs50, [%rd22+-43];
	cvt.u32.u8 	%r149, %rs50;
	shl.b32 	%r150, %r149, 8;
	or.b32  	%r151, %r150, %r148;
	ld.global.nc.u8 	%rs51, [%rd22+-42];
	cvt.u32.u8 	%r152, %rs51;
	shl.b32 	%r153, %r152, 16;
	ld.global.nc.u8 	%rs52, [%rd22+-41];
	cvt.u32.u8 	%r154, %rs52;
	shl.b32 	%r155, %r154, 24;
	or.b32  	%r156, %r155, %r153;
	or.b32  	%r157, %r156, %r151;
	mov.b32 	%f34, %r157;
	ld.global.nc.u8 	%rs53, [%rd22+-40];
	cvt.u32.u8 	%r158, %rs53;
	ld.global.nc.u8 	%rs54, [%rd22+-39];
	cvt.u32.u8 	%r159, %rs54;
	shl.b32 	%r160, %r159, 8;
	or.b32  	%r161, %r160, %r158;
	ld.global.nc.u8 	%rs55, [%rd22+-38];
	cvt.u32.u8 	%r162, %rs55;
	shl.b32 	%r163, %r162, 16;
	ld.global.nc.u8 	%rs56, [%rd22+-37];
	cvt.u32.u8 	%r164, %rs56;
	shl.b32 	%r165, %r164, 24;
	or.b32  	%r166, %r165, %r163;
	or.b32  	%r167, %r166, %r161;
	mov.b32 	%f35, %r167;
	ld.global.nc.u8 	%rs57, [%rd22+-36];
	cvt.u32.u8 	%r168, %rs57;
	ld.global.nc.u8 	%rs58, [%rd22+-35];
	cvt.u32.u8 	%r169, %rs58;
	shl.b32 	%r170, %r169, 8;
	or.b32  	%r171, %r170, %r168;
	ld.global.nc.u8 	%rs59, [%rd22+-34];
	cvt.u32.u8 	%r172, %rs59;
	shl.b32 	%r173, %r172, 16;
	ld.global.nc.u8 	%rs60, [%rd22+-33];
	cvt.u32.u8 	%r174, %rs60;
	shl.b32 	%r175, %r174, 24;
	or.b32  	%r176, %r175, %r173;
	or.b32  	%r177, %r176, %r171;
	mov.b32 	%f36, %r177;
	ld.global.nc.u8 	%rs61, [%rd22+16];
	cvt.u32.u8 	%r178, %rs61;
	ld.global.nc.u8 	%rs62, [%rd22+17];
	cvt.u32.u8 	%r179, %rs62;
	shl.b32 	%r180, %r179, 8;
	or.b32  	%r181, %r180, %r178;
	ld.global.nc.u8 	%rs63, [%rd22+18];
	cvt.u32.u8 	%r182, %rs63;
	shl.b32 	%r183, %r182, 16;
	ld.global.nc.u8 	%rs64, [%rd22+19];
	cvt.u32.u8 	%r184, %rs64;
	shl.b32 	%r185, %r184, 24;
	or.b32  	%r186, %r185, %r183;
	or.b32  	%r187, %r186, %r181;
	mov.b32 	%f37, %r187;
	ld.global.nc.u8 	%rs65, [%rd22+20];
	cvt.u32.u8 	%r188, %rs65;
	ld.global.nc.u8 	%rs66, [%rd22+21];
	cvt.u32.u8 	%r189, %rs66;
	shl.b32 	%r190, %r189, 8;
	or.b32  	%r191, %r190, %r188;
	ld.global.nc.u8 	%rs67, [%rd22+22];
	cvt.u32.u8 	%r192, %rs67;
	shl.b32 	%r193, %r192, 16;
	ld.global.nc.u8 	%rs68, [%rd22+23];
	cvt.u32.u8 	%r194, %rs68;
	shl.b32 	%r195, %r194, 24;
	or.b32  	%r196, %r195, %r193;
	or.b32  	%r197, %r196, %r191;
	mov.b32 	%f38, %r197;
	ld.global.nc.u8 	%rs69, [%rd22+24];
	cvt.u32.u8 	%r198, %rs69;
	ld.global.nc.u8 	%rs70, [%rd22+25];
	cvt.u32.u8 	%r199, %rs70;
	shl.b32 	%r200, %r199, 8;
	or.b32  	%r201, %r200, %r198;
	ld.global.nc.u8 	%rs71, [%rd22+26];
	cvt.u32.u8 	%r202, %rs71;
	shl.b32 	%r203, %r202, 16;
	ld.global.nc.u8 	%rs72, [%rd22+27];
	cvt.u32.u8 	%r204, %rs72;
	shl.b32 	%r205, %r204, 24;
	or.b32  	%r206, %r205, %r203;
	or.b32  	%r207, %r206, %r201;
	mov.b32 	%f39, %r207;
	ld.global.nc.u8 	%rs73, [%rd22+28];
	cvt.u32.u8 	%r208, %rs73;
	ld.global.nc.u8 	%rs74, [%rd22+29];
	cvt.u32.u8 	%r209, %rs74;
	shl.b32 	%r210, %r209, 8;
	or.b32  	%r211, %r210, %r208;
	ld.global.nc.u8 	%rs75, [%rd22+30];
	cvt.u32.u8 	%r212, %rs75;
	shl.b32 	%r213, %r212, 16;
	ld.global.nc.u8 	%rs76, [%rd22+31];
	cvt.u32.u8 	%r214, %rs76;
	shl.b32 	%r215, %r214, 24;
	or.b32  	%r216, %r215, %r213;
	or.b32  	%r217, %r216, %r211;
	mov.b32 	%f40, %r217;
	and.b32  	%r218, %r137, 15;
	add.s32 	%r219, %r218, -8;
	cvt.rn.f32.s32 	%f41, %r219;
	fma.rn.f32 	%f42, %f33, %f41, %f32;
	and.b32  	%r220, %r135, 15;
	add.s32 	%r221, %r220, -8;
	cvt.rn.f32.s32 	%f43, %r221;
	fma.rn.f32 	%f44, %f34, %f43, %f42;
	and.b32  	%r222, %r133, 15;
	add.s32 	%r223, %r222, -8;
	cvt.rn.f32.s32 	%f45, %r223;
	fma.rn.f32 	%f46, %f35, %f45, %f44;
	and.b32  	%r224, %r131, 15;
	add.s32 	%r225, %r224, -8;
	cvt.rn.f32.s32 	%f47, %r225;
	fma.rn.f32 	%f48, %f36, %f47, %f46;
	shr.u32 	%r226, %r137, 4;
	add.s32 	%r227, %r226, -8;
	cvt.rn.f32.s32 	%f49, %r227;
	fma.rn.f32 	%f50, %f37, %f49, %f48;
	shr.u32 	%r228, %r136, 12;
	add.s32 	%r229, %r228, -8;
	cvt.rn.f32.s32 	%f51, %r229;
	fma.rn.f32 	%f52, %f38, %f51, %f50;
	shr.u32 	%r230, %r134, 20;
	add.s32 	%r231, %r230, -8;
	cvt.rn.f32.s32 	%f53, %r231;
	fma.rn.f32 	%f54, %f39, %f53, %f52;
	shr.u32 	%r232, %r132, 28;
	add.s32 	%r233, %r232, -8;
	cvt.rn.f32.s32 	%f55, %r233;
	fma.rn.f32 	%f56, %f40, %f55, %f54;
	ld.global.nc.u8 	%rs77, [%rd21+3];
	cvt.u32.u8 	%r234, %rs77;
	shl.b32 	%r235, %r234, 24;
	ld.global.nc.u8 	%rs78, [%rd21+2];
	cvt.u32.u8 	%r236, %rs78;
	shl.b32 	%r237, %r236, 16;
	ld.global.nc.u8 	%rs79, [%rd21+1];
	cvt.u32.u8 	%r238, %rs79;
	shl.b32 	%r239, %r238, 8;
	ld.global.nc.u8 	%rs80, [%rd21];
	cvt.u32.u8 	%r240, %rs80;
	ld.global.nc.u8 	%rs81, [%rd22+-32];
	cvt.u32.u8 	%r241, %rs81;
	ld.global.nc.u8 	%rs82, [%rd22+-31];
	cvt.u32.u8 	%r242, %rs82;
	shl.b32 	%r243, %r242, 8;
	or.b32  	%r244, %r243, %r241;
	ld.global.nc.u8 	%rs83, [%rd22+-30];
	cvt.u32.u8 	%r245, %rs83;
	shl.b32 	%r246, %r245, 16;
	ld.global.nc.u8 	%rs84, [%rd22+-29];
	cvt.u32.u8 	%r247, %rs84;
	shl.b32 	%r248, %r247, 24;
	or.b32  	%r249, %r248, %r246;
	or.b32  	%r250, %r249, %r244;
	mov.b32 	%f57, %r250;
	ld.global.nc.u8 	%rs85, [%rd22+-28];
	cvt.u32.u8 	%r251, %rs85;
	ld.global.nc.u8 	%rs86, [%rd22+-27];
	cvt.u32.u8 	%r252, %rs86;
	shl.b32 	%r253, %r252, 8;
	or.b32  	%r254, %r253, %r251;
	ld.global.nc.u8 	%rs87, [%rd22+-26];
	cvt.u32.u8 	%r255, %rs87;
	shl.b32 	%r256, %r255, 16;
	ld.global.nc.u8 	%rs88, [%rd22+-25];
	cvt.u32.u8 	%r257, %rs88;
	shl.b32 	%r258, %r257, 24;
	or.b32  	%r259, %r258, %r256;
	or.b32  	%r260, %r259, %r254;
	mov.b32 	%f58, %r260;
	ld.global.nc.u8 	%rs89, [%rd22+-24];
	cvt.u32.u8 	%r261, %rs89;
	ld.global.nc.u8 	%rs90, [%rd22+-23];
	cvt.u32.u8 	%r262, %rs90;
	shl.b32 	%r263, %r262, 8;
	or.b32  	%r264, %r263, %r261;
	ld.global.nc.u8 	%rs91, [%rd22+-22];
	cvt.u32.u8 	%r265, %rs91;
	shl.b32 	%r266, %r265, 16;
	ld.global.nc.u8 	%rs92, [%rd22+-21];
	cvt.u32.u8 	%r267, %rs92;
	shl.b32 	%r268, %r267, 24;
	or.b32  	%r269, %r268, %r266;
	or.b32  	%r270, %r269, %r264;
	mov.b32 	%f59, %r270;
	ld.global.nc.u8 	%rs93, [%rd22+-20];
	cvt.u32.u8 	%r271, %rs93;
	ld.global.nc.u8 	%rs94, [%rd22+-19];
	cvt.u32.u8 	%r272, %rs94;
	shl.b32 	%r273, %r272, 8;
	or.b32  	%r274, %r273, %r271;
	ld.global.nc.u8 	%rs95, [%rd22+-18];
	cvt.u32.u8 	%r275, %rs95;
	shl.b32 	%r276, %r275, 16;
	ld.global.nc.u8 	%rs96, [%rd22+-17];
	cvt.u32.u8 	%r277, %rs96;
	shl.b32 	%r278, %r277, 24;
	or.b32  	%r279, %r278, %r276;
	or.b32  	%r280, %r279, %r274;
	mov.b32 	%f60, %r280;
	ld.global.nc.u8 	%rs97, [%rd22+32];
	cvt.u32.u8 	%r281, %rs97;
	ld.global.nc.u8 	%rs98, [%rd22+33];
	cvt.u32.u8 	%r282, %rs98;
	shl.b32 	%r283, %r282, 8;
	or.b32  	%r284, %r283, %r281;
	ld.global.nc.u8 	%rs99, [%rd22+34];
	cvt.u32.u8 	%r285, %rs99;
	shl.b32 	%r286, %r285, 16;
	ld.global.nc.u8 	%rs100, [%rd22+35];
	cvt.u32.u8 	%r287, %rs100;
	shl.b32 	%r288, %r287, 24;
	or.b32  	%r289, %r288, %r286;
	or.b32  	%r290, %r289, %r284;
	mov.b32 	%f61, %r290;
	ld.global.nc.u8 	%rs101, [%rd22+36];
	cvt.u32.u8 	%r291, %rs101;
	ld.global.nc.u8 	%rs102, [%rd22+37];
	cvt.u32.u8 	%r292, %rs102;
	shl.b32 	%r293, %r292, 8;
	or.b32  	%r294, %r293, %r291;
	ld.global.nc.u8 	%rs103, [%rd22+38];
	cvt.u32.u8 	%r295, %rs103;
	shl.b32 	%r296, %r295, 16;
	ld.global.nc.u8 	%rs104, [%rd22+39];
	cvt.u32.u8 	%r297, %rs104;
	shl.b32 	%r298, %r297, 24;
	or.b32  	%r299, %r298, %r296;
	or.b32  	%r300, %r299, %r294;
	mov.b32 	%f62, %r300;
	ld.global.nc.u8 	%rs105, [%rd22+40];
	cvt.u32.u8 	%r301, %rs105;
	ld.global.nc.u8 	%rs106, [%rd22+41];
	cvt.u32.u8 	%r302, %rs106;
	shl.b32 	%r303, %r302, 8;
	or.b32  	%r304, %r303, %r301;
	ld.global.nc.u8 	%rs107, [%rd22+42];
	cvt.u32.u8 	%r305, %rs107;
	shl.b32 	%r306, %r305, 16;
	ld.global.nc.u8 	%rs108, [%rd22+43];
	cvt.u32.u8 	%r307, %rs108;
	shl.b32 	%r308, %r307, 24;
	or.b32  	%r309, %r308, %r306;
	or.b32  	%r310, %r309, %r304;
	mov.b32 	%f63, %r310;
	ld.global.nc.u8 	%rs109, [%rd22+44];
	cvt.u32.u8 	%r311, %rs109;
	ld.global.nc.u8 	%rs110, [%rd22+45];
	cvt.u32.u8 	%r312, %rs110;
	shl.b32 	%r313, %r312, 8;
	or.b32  	%r314, %r313, %r311;
	ld.global.nc.u8 	%rs111, [%rd22+46];
	cvt.u32.u8 	%r315, %rs111;
	shl.b32 	%r316, %r315, 16;
	ld.global.nc.u8 	%rs112, [%rd22+47];
	cvt.u32.u8 	%r317, %rs112;
	shl.b32 	%r318, %r317, 24;
	or.b32  	%r319, %r318, %r316;
	or.b32  	%r320, %r319, %r314;
	mov.b32 	%f64, %r320;
	and.b32  	%r321, %r240, 15;
	add.s32 	%r322, %r321, -8;
	cvt.rn.f32.s32 	%f65, %r322;
	fma.rn.f32 	%f66, %f57, %f65, %f56;
	and.b32  	%r323, %r238, 15;
	add.s32 	%r324, %r323, -8;
	cvt.rn.f32.s32 	%f67, %r324;
	fma.rn.f32 	%f68, %f58, %f67, %f66;
	and.b32  	%r325, %r236, 15;
	add.s32 	%r326, %r325, -8;
	cvt.rn.f32.s32 	%f69, %r326;
	fma.rn.f32 	%f70, %f59, %f69, %f68;
	and.b32  	%r327, %r234, 15;
	add.s32 	%r328, %r327, -8;
	cvt.rn.f32.s32 	%f71, %r328;
	fma.rn.f32 	%f72, %f60, %f71, %f70;
	shr.u32 	%r329, %r240, 4;
	add.s32 	%r330, %r329, -8;
	cvt.rn.f32.s32 	%f73, %r330;
	fma.rn.f32 	%f74, %f61, %f73, %f72;
	shr.u32 	%r331, %r239, 12;
	add.s32 	%r332, %r331, -8;
	cvt.rn.f32.s32 	%f75, %r332;
	fma.rn.f32 	%f76, %f62, %f75, %f74;
	shr.u32 	%r333, %r237, 20;
	add.s32 	%r334, %r333, -8;
	cvt.rn.f32.s32 	%f77, %r334;
	fma.rn.f32 	%f78, %f63, %f77, %f76;
	shr.u32 	%r335, %r235, 28;
	add.s32 	%r336, %r335, -8;
	cvt.rn.f32.s32 	%f79, %r336;
	fma.rn.f32 	%f80, %f64, %f79, %f78;
	ld.global.nc.u8 	%rs113, [%rd21+7];
	cvt.u32.u8 	%r337, %rs113;
	shl.b32 	%r338, %r337, 24;
	ld.global.nc.u8 	%rs114, [%rd21+6];
	cvt.u32.u8 	%r339, %rs114;
	shl.b32 	%r340, %r339, 16;
	ld.global.nc.u8 	%rs115, [%rd21+5];
	cvt.u32.u8 	%r341, %rs115;
	shl.b32 	%r342, %r341, 8;
	ld.global.nc.u8 	%rs116, [%rd21+4];
	cvt.u32.u8 	%r343, %rs116;
	ld.global.nc.u8 	%rs117, [%rd22+-16];
	cvt.u32.u8 	%r344, %rs117;
	ld.global.nc.u8 	%rs118, [%rd22+-15];
	cvt.u32.u8 	%r345, %rs118;
	shl.b32 	%r346, %r345, 8;
	or.b32  	%r347, %r346, %r344;
	ld.global.nc.u8 	%rs119, [%rd22+-14];
	cvt.u32.u8 	%r348, %rs119;
	shl.b32 	%r349, %r348, 16;
	ld.global.nc.u8 	%rs120, [%rd22+-13];
	cvt.u32.u8 	%r350, %rs120;
	shl.b32 	%r351, %r350, 24;
	or.b32  	%r352, %r351, %r349;
	or.b32  	%r353, %r352, %r347;
	mov.b32 	%f81, %r353;
	ld.global.nc.u8 	%rs121, [%rd22+-12];
	cvt.u32.u8 	%r354, %rs121;
	ld.global.nc.u8 	%rs122, [%rd22+-11];
	cvt.u32.u8 	%r355, %rs122;
	shl.b32 	%r356, %r355, 8;
	or.b32  	%r357, %r356, %r354;
	ld.global.nc.u8 	%rs123, [%rd22+-10];
	cvt.u32.u8 	%r358, %rs123;
	shl.b32 	%r359, %r358, 16;
	ld.global.nc.u8 	%rs124, [%rd22+-9];
	cvt.u32.u8 	%r360, %rs124;
	shl.b32 	%r361, %r360, 24;
	or.b32  	%r362, %r361, %r359;
	or.b32  	%r363, %r362, %r357;
	mov.b32 	%f82, %r363;
	ld.global.nc.u8 	%rs125, [%rd22+-8];
	cvt.u32.u8 	%r364, %rs125;
	ld.global.nc.u8 	%rs126, [%rd22+-7];
	cvt.u32.u8 	%r365, %rs126;
	shl.b32 	%r366, %r365, 8;
	or.b32  	%r367, %r366, %r364;
	ld.global.nc.u8 	%rs127, [%rd22+-6];
	cvt.u32.u8 	%r368, %rs127;
	shl.b32 	%r369, %r368, 16;
	ld.global.nc.u8 	%rs128, [%rd22+-5];
	cvt.u32.u8 	%r370, %rs128;
	shl.b32 	%r371, %r370, 24;
	or.b32  	%r372, %r371, %r369;
	or.b32  	%r373, %r372, %r367;
	mov.b32 	%f83, %r373;
	ld.global.nc.u8 	%rs129, [%rd22+-4];
	cvt.u32.u8 	%r374, %rs129;
	ld.global.nc.u8 	%rs130, [%rd22+-3];
	cvt.u32.u8 	%r375, %rs130;
	shl.b32 	%r376, %r375, 8;
	or.b32  	%r377, %r376, %r374;
	ld.global.nc.u8 	%rs131, [%rd22+-2];
	cvt.u32.u8 	%r378, %rs131;
	shl.b32 	%r379, %r378, 16;
	ld.global.nc.u8 	%rs132, [%rd22+-1];
	cvt.u32.u8 	%r380, %rs132;
	shl.b32 	%r381, %r380, 24;
	or.b32  	%r382, %r381, %r379;
	or.b32  	%r383, %r382, %r377;
	mov.b32 	%f84, %r383;
	ld.global.nc.u8 	%rs133, [%rd22+48];
	cvt.u32.u8 	%r384, %rs133;
	ld.global.nc.u8 	%rs134, [%rd22+49];
	cvt.u32.u8 	%r385, %rs134;
	shl.b32 	%r386, %r385, 8;
	or.b32  	%r387, %r386, %r384;
	ld.global.nc.u8 	%rs135, [%rd22+50];
	cvt.u32.u8 	%r388, %rs135;
	shl.b32 	%r389, %r388, 16;
	ld.global.nc.u8 	%rs136, [%rd22+51];
	cvt.u32.u8 	%r390, %rs136;
	shl.b32 	%r391, %r390, 24;
	or.b32  	%r392, %r391, %r389;
	or.b32  	%r393, %r392, %r387;
	mov.b32 	%f85, %r393;
	ld.global.nc.u8 	%rs137, [%rd22+52];
	cvt.u32.u8 	%r394, %rs137;
	ld.global.nc.u8 	%rs138, [%rd22+53];
	cvt.u32.u8 	%r395, %rs138;
	shl.b32 	%r396, %r395, 8;
	or.b32  	%r397, %r396, %r394;
	ld.global.nc.u8 	%rs139, [%rd22+54];
	cvt.u32.u8 	%r398, %rs139;
	shl.b32 	%r399, %r398, 16;
	ld.global.nc.u8 	%rs140, [%rd22+55];
	cvt.u32.u8 	%r400, %rs140;
	shl.b32 	%r401, %r400, 24;
	or.b32  	%r402, %r401, %r399;
	or.b32  	%r403, %r402, %r397;
	mov.b32 	%f86, %r403;
	ld.global.nc.u8 	%rs141, [%rd22+56];
	cvt.u32.u8 	%r404, %rs141;
	ld.global.nc.u8 	%rs142, [%rd22+57];
	cvt.u32.u8 	%r405, %rs142;
	shl.b32 	%r406, %r405, 8;
	or.b32  	%r407, %r406, %r404;
	ld.global.nc.u8 	%rs143, [%rd22+58];
	cvt.u32.u8 	%r408, %rs143;
	shl.b32 	%r409, %r408, 16;
	ld.global.nc.u8 	%rs144, [%rd22+59];
	cvt.u32.u8 	%r410, %rs144;
	shl.b32 	%r411, %r410, 24;
	or.b32  	%r412, %r411, %r409;
	or.b32  	%r413, %r412, %r407;
	mov.b32 	%f87, %r413;
	ld.global.nc.u8 	%rs145, [%rd22+60];
	cvt.u32.u8 	%r414, %rs145;
	ld.global.nc.u8 	%rs146, [%rd22+61];
	cvt.u32.u8 	%r415, %rs146;
	shl.b32 	%r416, %r415, 8;
	or.b32  	%r417, %r416, %r414;
	ld.global.nc.u8 	%rs147, [%rd22+62];
	cvt.u32.u8 	%r418, %rs147;
	shl.b32 	%r419, %r418, 16;
	ld.global.nc.u8 	%rs148, [%rd22+63];
	cvt.u32.u8 	%r420, %rs148;
	shl.b32 	%r421, %r420, 24;
	or.b32  	%r422, %r421, %r419;
	or.b32  	%r423, %r422, %r417;
	mov.b32 	%f88, %r423;
	and.b32  	%r424, %r343, 15;
	add.s32 	%r425, %r424, -8;
	cvt.rn.f32.s32 	%f89, %r425;
	fma.rn.f32 	%f90, %f81, %f89, %f80;
	and.b32  	%r426, %r341, 15;
	add.s32 	%r427, %r426, -8;
	cvt.rn.f32.s32 	%f91, %r427;
	fma.rn.f32 	%f92, %f82, %f91, %f90;
	and.b32  	%r428, %r339, 15;
	add.s32 	%r429, %r428, -8;
	cvt.rn.f32.s32 	%f93, %r429;
	fma.rn.f32 	%f94, %f83, %f93, %f92;
	and.b32  	%r430, %r337, 15;
	add.s32 	%r431, %r430, -8;
	cvt.rn.f32.s32 	%f95, %r431;
	fma.rn.f32 	%f96, %f84, %f95, %f94;
	shr.u32 	%r432, %r343, 4;
	add.s32 	%r433, %r432, -8;
	cvt.rn.f32.s32 	%f97, %r433;
	fma.rn.f32 	%f98, %f85, %f97, %f96;
	shr.u32 	%r434, %r342, 12;
	add.s32 	%r435, %r434, -8;
	cvt.rn.f32.s32 	%f99, %r435;
	fma.rn.f32 	%f100, %f86, %f99, %f98;
	shr.u32 	%r436, %r340, 20;
	add.s32 	%r437, %r436, -8;
	cvt.rn.f32.s32 	%f101, %r437;
	fma.rn.f32 	%f102, %f87, %f101, %f100;
	shr.u32 	%r438, %r338, 28;
	add.s32 	%r439, %r438, -8;
	cvt.rn.f32.s32 	%f103, %r439;
	fma.rn.f32 	%f104, %f88, %f103, %f102;
	fma.rn.f32 	%f106, %f8, %f104, %f106;
	add.s32 	%r441, %r441, 1;
	setp.ne.s32 	%p5, %r441, 0;
	add.s32 	%r440, %r440, 1;
	add.s64 	%rd22, %rd22, 128;
	add.s64 	%rd21, %rd21, 16;
	@%p5 bra 	$L__BB5_3;
$L__BB5_4:
	cvta.to.global.u64 	%rd18, %rd8;
	mul.wide.s32 	%rd19, %r1, 4;
	add.s64 	%rd20, %rd18, %rd19;
	st.global.f32 	[%rd20], %f106;
$L__BB5_5:
	ret;

}


// ===== COMPILED SASS (sm_100) =====

	.target	sm_100

	.elftype	@"ET_EXEC"


//--------------------- .note.nv.tkinfo           --------------------------
	.section	.note.nv.tkinfo,"",@"SHT_NOTE"
	.sectionflags	@"SHF_NOTE_NV_TKINFO"
	.tkinfo
        /*0018*/ 	.word	0x00000002
        /*0030*/ 	.string	""
        /*0030*/ 	.string	"ptxas"
        /*0030*/ 	.string	"Cuda compilation tools, release 13.0, V13.0.88"
        /*0030*/ 	.string	"Build cuda_13.0.r13.0/compiler.36424714_0"
        /*0030*/ 	.string	"-arch sm_100 -m 64 "



//--------------------- .note.nv.cuinfo           --------------------------
	.section	.note.nv.cuinfo,"",@"SHT_NOTE"
	.sectionflags	@"SHF_NOTE_NV_CUINFO"
        /*0018*/ 	.short	0x0002
        /*001a*/ 	.short	0x0064
        /*001c*/ 	.short	0x0082
	.zero		2


//--------------------- .nv.info                  --------------------------
	.section	.nv.info,"",@"SHT_CUDA_INFO"
	.align	4


	//----- nvinfo : EIATTR_REGCOUNT
	.align		4
        /*0000*/ 	.byte	0x04, 0x2f
        /*0002*/ 	.short	(.L_1 - .L_0)
	.align		4
.L_0:
        /*0004*/ 	.word	index@(matmul_q8_f32)
        /*0008*/ 	.word	0x00000020


	//----- nvinfo : EIATTR_FRAME_SIZE
	.align		4
.L_1:
        /*000c*/ 	.byte	0x04, 0x11
        /*000e*/ 	.short	(.L_3 - .L_2)
	.align		4
.L_2:
        /*0010*/ 	.word	index@(matmul_q8_f32)
        /*0014*/ 	.word	0x00000000


	//----- nvinfo : EIATTR_REGCOUNT
	.align		4
.L_3:
        /*0018*/ 	.byte	0x04, 0x2f
        /*001a*/ 	.short	(.L_5 - .L_4)
	.align		4
.L_4:
        /*001c*/ 	.word	index@(matmul_q4_f32)
        /*0020*/ 	.word	0x00000020


	//----- nvinfo : EIATTR_FRAME_SIZE
	.align		4
.L_5:
        /*0024*/ 	.byte	0x04, 0x11
        /*0026*/ 	.short	(.L_7 - .L_6)
	.align		4
.L_6:
        /*0028*/ 	.word	index@(matmul_q4_f32)
        /*002c*/ 	.word	0x00000000


	//----- nvinfo : EIATTR_REGCOUNT
	.align		4
.L_7:
        /*0030*/ 	.byte	0x04, 0x2f
        /*0032*/ 	.short	(.L_9 - .L_8)
	.align		4
.L_8:
        /*0034*/ 	.word	index@(matmul_fp8_f32)
        /*0038*/ 	.word	0x0000001c


	//----- nvinfo : EIATTR_FRAME_SIZE
	.align		4
.L_9:
        /*003c*/ 	.byte	0x04, 0x11
        /*003e*/ 	.short	(.L_11 - .L_10)
	.align		4
.L_10:
        /*0040*/ 	.word	index@(matmul_fp8_f32)
        /*0044*/ 	.word	0x00000000


	//----- nvinfo : EIATTR_REGCOUNT
	.align		4
.L_11:
        /*0048*/ 	.byte	0x04, 0x2f
        /*004a*/ 	.short	(.L_13 - .L_12)
	.align		4
.L_12:
        /*004c*/ 	.word	index@(matmul_q6k_f32)
        /*0050*/ 	.word	0x0000001e


	//----- nvinfo : EIATTR_FRAME_SIZE
	.align		4
.L_13:
        /*0054*/ 	.byte	0x04, 0x11
        /*0056*/ 	.short	(.L_15 - .L_14)
	.align		4
.L_14:
        /*0058*/ 	.word	index@(matmul_q6k_f32)
        /*005c*/ 	.word	0x00000000


	//----- nvinfo : EIATTR_REGCOUNT
	.align		4
.L_15:
        /*0060*/ 	.byte	0x04, 0x2f
        /*0062*/ 	.short	(.L_17 - .L_16)
	.align		4
.L_16:
        /*0064*/ 	.word	index@(gemv_q8_f32)
        /*0068*/ 	.word	0x00000020


	//----- nvinfo : EIATTR_FRAME_SIZE
	.align		4
.L_17:
        /*006c*/ 	.byte	0x04, 0x11
        /*006e*/ 	.short	(.L_19 - .L_18)
	.align		4
.L_18:
        /*0070*/ 	.word	index@(gemv_q8_f32)
        /*0074*/ 	.word	0x00000000


	//----- nvinfo : EIATTR_REGCOUNT
	.align		4
.L_19:
        /*0078*/ 	.byte	0x04, 0x2f
        /*007a*/ 	.short	(.L_21 - .L_20)
	.align		4
.L_20:
        /*007c*/ 	.word	index@(gemv_q4_f32)
        /*0080*/ 	.word	0x00000020


	//----- nvinfo : EIATTR_FRAME_SIZE
	.align		4
.L_21:
        /*0084*/ 	.byte	0x04, 0x11
        /*0086*/ 	.short	(.L_23 - .L_22)
	.align		4
.L_22:
        /*0088*/ 	.word	index@(gemv_q4_f32)
        /*008c*/ 	.word	0x00000000


	//----- nvinfo : EIATTR_MIN_STACK_SIZE
	.align		4
.L_23:
        /*0090*/ 	.byte	0x04, 0x12
        /*0092*/ 	.short	(.L_25 - .L_24)
	.align		4
.L_24:
        /*0094*/ 	.word	index@(gemv_q4_f32)
        /*0098*/ 	.word	0x00000000


	//----- nvinfo : EIATTR_MIN_STACK_SIZE
	.align		4
.L_25:
        /*009c*/ 	.byte	0x04, 0x12
        /*009e*/ 	.short	(.L_27 - .L_26)
	.align		4
.L_26:
        /*00a0*/ 	.word	index@(gemv_q8_f32)
        /*00a4*/ 	.word	0x00000000


	//----- nvinfo : EIATTR_MIN_STACK_SIZE
	.align		4
.L_27:
        /*00a8*/ 	.byte	0x04, 0x12
        /*00aa*/ 	.short	(.L_29 - .L_28)
	.align		4
.L_28:
        /*00ac*/ 	.word	index@(matmul_q6k_f32)
        /*00b0*/ 	.word	0x00000000


	//----- nvinfo : EIATTR_MIN_STACK_SIZE
	.align		4
.L_29:
        /*00b4*/ 	.byte	0x04, 0x12
        /*00b6*/ 	.short	(.L_31 - .L_30)
	.align		4
.L_30:
        /*00b8*/ 	.word	index@(matmul_fp8_f32)
        /*00bc*/ 	.word	0x00000000


	//----- nvinfo : EIATTR_MIN_STACK_SIZE
	.align		4
.L_31:
        /*00c0*/ 	.byte	0x04, 0x12
        /*00c2*/ 	.short	(.L_33 - .L_32)
	.align		4
.L_32:
        /*00c4*/ 	.word	index@(matmul_q4_f32)
        /*00c8*/ 	.word	0x00000000


	//----- nvinfo : EIATTR_MIN_STACK_SIZE
	.align		4
.L_33:
        /*00cc*/ 	.byte	0x04, 0x12
        /*00ce*/ 	.short	(.L_35 - .L_34)
	.align		4
.L_34:
        /*00d0*/ 	.word	index@(matmul_q8_f32)
        /*00d4*/ 	.word	0x00000000
.L_35:


//--------------------- .nv.compat                --------------------------
	.section	.nv.compat,"",@"SHT_CUDA_COMPAT_INFO"
	.align	4
        /*0000*/ 	.byte	0x02, 0x09, 0x00, 0x00, 0x02, 0x02, 0x01, 0x00, 0x02, 0x05, 0x05, 0x00, 0x03, 0x07, 0x01, 0x01
        /*0010*/ 	.byte	0x02, 0x03, 0x00, 0x00, 0x02, 0x06, 0x01, 0x00, 0x04, 0x0b, 0x08, 0x00, 0x09, 0x00, 0x00, 0x00
        /*0020*/ 	.byte	0x00, 0x00, 0x00, 0x00


//--------------------- .nv.info.gemv_q4_f32      --------------------------
	.section	.nv.info.gemv_q4_f32,"",@"SHT_CUDA_INFO"
	.sectionflags	@""
	.align	4


	//----- nvinfo : EIATTR_CUDA_API_VERSION
	.align		4
        /*0000*/ 	.byte	0x04, 0x37
        /*0002*/ 	.short	(.L_37 - .L_36)
.L_36:
        /*0004*/ 	.word	0x00000082


	//----- nvinfo : EIATTR_KPARAM_INFO
	.align		4
.L_37:
        /*0008*/ 	.byte	0x04, 0x17
        /*000a*/ 	.short	(.L_39 - .L_38)
.L_38:
        /*000c*/ 	.word	0x00000000
        /*0010*/ 	.short	0x0005
        /*0012*/ 	.short	0x0024
        /*0014*/ 	.byte	0x00, 0xf0, 0x11, 0x00


	//----- nvinfo : EIATTR_KPARAM_INFO
	.align		4
.L_39:
        /*0018*/ 	.byte	0x04, 0x17
        /*001a*/ 	.short	(.L_41 - .L_40)
.L_40:
        /*001c*/ 	.word	0x00000000
        /*0020*/ 	.short	0x0004
        /*0022*/ 	.short	0x0020
        /*0024*/ 	.byte	0x00, 0xf0, 0x11, 0x00


	//----- nvinfo : EIATTR_KPARAM_INFO
	.align		4
.L_41:
        /*0028*/ 	.byte	0x04, 0x17
        /*002a*/ 	.short	(.L_43 - .L_42)
.L_42:
        /*002c*/ 	.word	0x00000000
        /*0030*/ 	.short	0x0003
        /*0032*/ 	.short	0x0018
        /*0034*/ 	.byte	0x00, 0xf5, 0x21, 0x00


	//----- nvinfo : EIATTR_KPARAM_INFO
	.align		4
.L_43:
        /*0038*/ 	.byte	0x04, 0x17
        /*003a*/ 	.short	(.L_45 - .L_44)
.L_44:
        /*003c*/ 	.word	0x00000000
        /*0040*/ 	.short	0x0002
        /*0042*/ 	.short	0x0010
        /*0044*/ 	.byte	0x00, 0xf5, 0x21, 0x00


	//----- nvinfo : EIATTR_KPARAM_INFO
	.align		4
.L_45:
        /*0048*/ 	.byte	0x04, 0x17
        /*004a*/ 	.short	(.L_47 - .L_46)
.L_46:
        /*004c*/ 	.word	0x00000000
        /*0050*/ 	.short	0x0001
        /*0052*/ 	.short	0x0008
        /*0054*/ 	.byte	0x00, 0xf5, 0x21, 0x00


	//----- nvinfo : EIATTR_KPARAM_INFO
	.align		4
.L_47:
        /*0058*/ 	.byte	0x04, 0x17
        /*005a*/ 	.short	(.L_49 - .L_48)
.L_48:
        /*005c*/ 	.word	0x00000000
        /*0060*/ 	.short	0x0000
        /*0062*/ 	.short	0x0000
        /*0064*/ 	.byte	0x00, 0xf5, 0x21, 0x00


	//----- nvinfo : EIATTR_SPARSE_MMA_MASK
	.align		4
.L_49:
        /*0068*/ 	.byte	0x03, 0x50
        /*006a*/ 	.short	0x0000


	//----- nvinfo : EIATTR_MAXREG_COUNT
	.align		4
        /*006c*/ 	.byte	0x03, 0x1b
        /*006e*/ 	.short	0x00ff


	//----- nvinfo : EIATTR_MERCURY_ISA_VERSION
	.align		4
        /*0070*/ 	.byte	0x03, 0x5f
        /*0072*/ 	.short	0x0101


	//----- nvinfo : EIATTR_VRC_CTA_INIT_COUNT
	.align		4
        /*0074*/ 	.byte	0x02, 0x4a
	.zero		1
	.zero		1


	//----- nvinfo : EIATTR_EXIT_INSTR_OFFSETS
	.align		4
        /*0078*/ 	.byte	0x04, 0x1c
        /*007a*/ 	.short	(.L_51 - .L_50)


	//   ....[0]....
.L_50:
        /*007c*/ 	.word	0x00000060


	//   ....[1]....
        /*0080*/ 	.word	0x00001a50


	//----- nvinfo : EIATTR_CBANK_PARAM_SIZE
	.align		4
.L_51:
        /*0084*/ 	.byte	0x03, 0x19
        /*0086*/ 	.short	0x0028


	//----- nvinfo : EIATTR_PARAM_CBANK
	.align		4
        /*0088*/ 	.byte	0x04, 0x0a
        /*008a*/ 	.short	(.L_53 - .L_52)
	.align		4
.L_52:
        /*008c*/ 	.word	index@(.nv.constant0.gemv_q4_f32)
        /*0090*/ 	.short	0x0380
        /*0092*/ 	.short	0x0028


	//----- nvinfo : EIATTR_SW_WAR
	.align		4
.L_53:
        /*0094*/ 	.byte	0x04, 0x36
        /*0096*/ 	.short	(.L_55 - .L_54)
.L_54:
        /*0098*/ 	.word	0x00000008
.L_55:


//--------------------- .nv.info.gemv_q8_f32      --------------------------
	.section	.nv.info.gemv_q8_f32,"",@"SHT_CUDA_INFO"
	.sectionflags	@""
	.align	4


	//----- nvinfo : EIATTR_CUDA_API_VERSION
	.align		4
        /*0000*/ 	.byte	0x04, 0x37
        /*0002*/ 	.short	(.L_57 - .L_56)
.L_56:
        /*0004*/ 	.word	0x00000082


	//----- nvinfo : EIATTR_KPARAM_INFO
	.align		4
.L_57:
        /*0008*/ 	.byte	0x04, 0x17
        /*000a*/ 	.short	(.L_59 - .L_58)
.L_58:
        /*000c*/ 	.word	0x00000000
        /*0010*/ 	.short	0x0005
        /*0012*/ 	.short	0x0024
        /*0014*/ 	.byte	0x00, 0xf0, 0x11, 0x00


	//----- nvinfo : EIATTR_KPARAM_INFO
	.align		4
.L_59:
        /*0018*/ 	.byte	0x04, 0x17
        /*001a*/ 	.short	(.L_61 - .L_60)
.L_60:
        /*001c*/ 	.word	0x00000000
        /*0020*/ 	.short	0x0004
        /*0022*/ 	.short	0x0020
        /*0024*/ 	.byte	0x00, 0xf0, 0x11, 0x00


	//----- nvinfo : EIATTR_KPARAM_INFO
	.align		4
.L_61:
        /*0028*/ 	.byte	0x04, 0x17
        /*002a*/ 	.short	(.L_63 - .L_62)
.L_62:
        /*002c*/ 	.word	0x00000000
        /*0030*/ 	.short	0x0003
        /*0032*/ 	.short	0x0018
        /*0034*/ 	.byte	0x00, 0xf5, 0x21, 0x00


	//----- nvinfo : EIATTR_KPARAM_INFO
	.align		4
.L_63:
        /*0038*/ 	.byte	0x04, 0x17
        /*003a*/ 	.short	(.L_65 - .L_64)
.L_64:
        /*003c*/ 	.word	0x00000000
        /*0040*/ 	.short	0x0002
        /*0042*/ 	.short	0x0010
        /*0044*/ 	.byte	0x00, 0xf5, 0x21, 0x00


	//----- nvinfo : EIATTR_KPARAM_INFO
	.align		4
.L_65:
        /*0048*/ 	.byte	0x04, 0x17
        /*004a*/ 	.short	(.L_67 - .L_66)
.L_66:
        /*004c*/ 	.word	0x00000000
        /*0050*/ 	.short	0x0001
        /*0052*/ 	.short	0x0008
        /*0054*/ 	.byte	0x00, 0xf5, 0x21, 0x00


	//----- nvinfo : EIATTR_KPARAM_INFO
	.align		4
.L_67:
        /*0058*/ 	.byte	0x04, 0x17
        /*005a*/ 	.short	(.L_69 - .L_68)
.L_68:
        /*005c*/ 	.word	0x00000000
        /*0060*/ 	.short	0x0000
        /*0062*/ 	.short	0x0000
        /*0064*/ 	.byte	0x00, 0xf5, 0x21, 0x00


	//----- nvinfo : EIATTR_SPARSE_MMA_MASK
	.align		4
.L_69:
        /*0068*/ 	.byte	0x03, 0x50
        /*006a*/ 	.short	0x0000


	//----- nvinfo : EIATTR_MAXREG_COUNT
	.align		4
        /*006c*/ 	.byte	0x03, 0x1b
        /*006e*/ 	.short	0x00ff


	//----- nvinfo : EIATTR_MERCURY_ISA_VERSION
	.align		4
        /*0070*/ 	.byte	0x03, 0x5f
        /*0072*/ 	.short	0x0101


	//----- nvinfo : EIATTR_VRC_CTA_INIT_COUNT
	.align		4
        /*0074*/ 	.byte	0x02, 0x4a
	.zero		1
	.zero		1


	//----- nvinfo : EIATTR_EXIT_INSTR_OFFSETS
	.align		4
        /*0078*/ 	.byte	0x04, 0x1c
        /*007a*/ 	.short	(.L_71 - .L_70)


	//   ....[0]....
.L_70:
        /*007c*/ 	.word	0x00000060


	//   ....[1]....
        /*0080*/ 	.word	0x000019a0


	//----- nvinfo : EIATTR_CBANK_PARAM_SIZE
	.align		4
.L_71:
        /*0084*/ 	.byte	0x03, 0x19
        /*0086*/ 	.short	0x0028


	//----- nvinfo : EIATTR_PARAM_CBANK
	.align		4
        /*0088*/ 	.byte	0x04, 0x0a
        /*008a*/ 	.short	(.L_73 - .L_72)
	.align		4
.L_72:
        /*008c*/ 	.word	index@(.nv.constant0.gemv_q8_f32)
        /*0090*/ 	.short	0x0380
        /*0092*/ 	.short	0x0028


	//----- nvinfo : EIATTR_SW_WAR
	.align		4
.L_73:
        /*0094*/ 	.byte	0x04, 0x36
        /*0096*/ 	.short	(.L_75 - .L_74)
.L_74:
        /*0098*/ 	.word	0x00000008
.L_75:


//--------------------- .nv.info.matmul_q6k_f32   --------------------------
	.section	.nv.info.matmul_q6k_f32,"",@"SHT_CUDA_INFO"
	.sectionflags	@""
	.align	4


	//----- nvinfo : EIATTR_CUDA_API_VERSION
	.align		4
        /*0000*/ 	.byte	0x04, 0x37
        /*0002*/ 	.short	(.L_77 - .L_76)
.L_76:
        /*0004*/ 	.word	0x00000082


	//----- nvinfo : EIATTR_KPARAM_INFO
	.align		4
.L_77:
        /*0008*/ 	.byte	0x04, 0x17
        /*000a*/ 	.short	(.L_79 - .L_78)
.L_78:
        /*000c*/ 	.word	0x00000000
        /*0010*/ 	.short	0x0005
        /*0012*/ 	.short	0x0020
        /*0014*/ 	.byte	0x00, 0xf0, 0x11, 0x00


	//----- nvinfo : EIATTR_KPARAM_INFO
	.align		4
.L_79:
        /*0018*/ 	.byte	0x04, 0x17
        /*001a*/ 	.short	(.L_81 - .L_80)
.L_80:
        /*001c*/ 	.word	0x00000000
        /*0020*/ 	.short	0x0004
        /*0022*/ 	.short	0x001c
        /*0024*/ 	.byte	0x00, 0xf0, 0x11, 0x00


	//----- nvinfo : EIATTR_KPARAM_INFO
	.align		4
.L_81:
        /*0028*/ 	.byte	0x04, 0x17
        /*002a*/ 	.short	(.L_83 - .L_82)
.L_82:
        /*002c*/ 	.word	0x00000000
        /*0030*/ 	.short	0x0003
        /*0032*/ 	.short	0x0018
        /*0034*/ 	.byte	0x00, 0xf0, 0x11, 0x00


	//----- nvinfo : EIATTR_KPARAM_INFO
	.align		4
.L_83:
        /*0038*/ 	.byte	0x04, 0x17
        /*003a*/ 	.short	(.L_85 - .L_84)
.L_84:
        /*003c*/ 	.word	0x00000000
        /*0040*/ 	.short	0x0002
        /*0042*/ 	.short	0x0010
        /*0044*/ 	.byte	0x00, 0xf5, 0x21, 0x00


	//----- nvinfo : EIATTR_KPARAM_INFO
	.align		4
.L_85:
        /*0048*/ 	.byte	0x04, 0x17
        /*004a*/ 	.short	(.L_87 - .L_86)
.L_86:
        /*004c*/ 	.word	0x00000000
        /*0050*/ 	.short	0x0001
        /*0052*/ 	.short	0x0008
        /*0054*/ 	.byte	0x00, 0xf5, 0x21, 0x00


	//----- nvinfo : EIATTR_KPARAM_INFO
	.align		4
.L_87:
        /*0058*/ 	.byte	0x04, 0x17
        /*005a*/ 	.short	(.L_89 - .L_88)
.L_88:
        /*005c*/ 	.word	0x00000000
        /*0060*/ 	.short	0x0000
        /*0062*/ 	.short	0x0000
        /*0064*/ 	.byte	0x00, 0xf5, 0x21, 0x00


	//----- nvinfo : EIATTR_SPARSE_MMA_MASK
	.align		4
.L_89:
        /*0068*/ 	.byte	0x03, 0x50
        /*006a*/ 	.short	0x0000


	//----- nvinfo : EIATTR_MAXREG_COUNT
	.align		4
        /*006c*/ 	.byte	0x03, 0x1b
        /*006e*/ 	.short	0x00ff


	//----- nvinfo : EIATTR_MERCURY_ISA_VERSION
	.align		4
        /*0070*/ 	.byte	0x03, 0x5f
        /*0072*/ 	.short	0x0101


	//----- nvinfo : EIATTR_VRC_CTA_INIT_COUNT
	.align		4
        /*0074*/ 	.byte	0x02, 0x4a
	.zero		1
	.zero		1


	//----- nvinfo : EIATTR_EXIT_INSTR_OFFSETS
	.align		4
        /*0078*/ 	.byte	0x04, 0x1c
        /*007a*/ 	.short	(.L_91 - .L_90)


	//   ....[0]....
.L_90:
        /*007c*/ 	.word	0x000000c0


	//   ....[1]....
        /*0080*/ 	.word	0x000007f0


	//----- nvinfo : EIATTR_CBANK_PARAM_SIZE
	.align		4
.L_91:
        /*0084*/ 	.byte	0x03, 0x19
        /*0086*/ 	.short	0x0024


	//----- nvinfo : EIATTR_PARAM_CBANK
	.align		4
        /*0088*/ 	.byte	0x04, 0x0a
        /*008a*/ 	.short	(.L_93 - .L_92)
	.align		4
.L_92:
        /*008c*/ 	.word	index@(.nv.constant0.matmul_q6k_f32)
        /*0090*/ 	.short	0x0380
        /*0092*/ 	.short	0x0024


	//----- nvinfo : EIATTR_SW_WAR
	.align		4
.L_93:
        /*0094*/ 	.byte	0x04, 0x36
        /*0096*/ 	.short	(.L_95 - .L_94)
.L_94:
        /*0098*/ 	.word	0x00000008
.L_95:


//--------------------- .nv.info.matmul_fp8_f32   --------------------------
	.section	.nv.info.matmul_fp8_f32,"",@"SHT_CUDA_INFO"
	.sectionflags	@""
	.align	4


	//----- nvinfo : EIATTR_CUDA_API_VERSION
	.align		4
        /*0000*/ 	.byte	0x04, 0x37
        /*0002*/ 	.short	(.L_97 - .L_96)
.L_96:
        /*0004*/ 	.word	0x00000082


	//----- nvinfo : EIATTR_KPARAM_INFO
	.align		4
.L_97:
        /*0008*/ 	.byte	0x04, 0x17
        /*000a*/ 	.short	(.L_99 - .L_98)
.L_98:
        /*000c*/ 	.word	0x00000000
        /*0010*/ 	.short	0x0006
        /*0012*/ 	.short	0x0024
        /*0014*/ 	.byte	0x00, 0xf0, 0x11, 0x00


	//----- nvinfo : EIATTR_KPARAM_INFO
	.align		4
.L_99:
        /*0018*/ 	.byte	0x04, 0x17
        /*001a*/ 	.short	(.L_101 - .L_100)
.L_100:
        /*001c*/ 	.word	0x00000000
        /*0020*/ 	.short	0x0005
        /*0022*/ 	.short	0x0020
        /*0024*/ 	.byte	0x00, 0xf0, 0x11, 0x00


	//----- nvinfo : EIATTR_KPARAM_INFO
	.align		4
.L_101:
        /*0028*/ 	.byte	0x04, 0x17
        /*002a*/ 	.short	(.L_103 - .L_102)
.L_102:
        /*002c*/ 	.word	0x00000000
        /*0030*/ 	.short	0x0004
        /*0032*/ 	.short	0x001c
        /*0034*/ 	.byte	0x00, 0xf0, 0x11, 0x00


	//----- nvinfo : EIATTR_KPARAM_INFO
	.align		4
.L_103:
        /*0038*/ 	.byte	0x04, 0x17
        /*003a*/ 	.short	(.L_105 - .L_104)
.L_104:
        /*003c*/ 	.word	0x00000000
        /*0040*/ 	.short	0x0003
        /*0042*/ 	.short	0x0018
        /*0044*/ 	.byte	0x00, 0xf0, 0x11, 0x00


	//----- nvinfo : EIATTR_KPARAM_INFO
	.align		4
.L_105:
        /*0048*/ 	.byte	0x04, 0x17
        /*004a*/ 	.short	(.L_107 - .L_106)
.L_106:
        /*004c*/ 	.word	0x00000000
        /*0050*/ 	.short	0x0002
        /*0052*/ 	.short	0x0010
        /*0054*/ 	.byte	0x00, 0xf5, 0x21, 0x00


	//----- nvinfo : EIATTR_KPARAM_INFO
	.align		4
.L_107:
        /*0058*/ 	.byte	0x04, 0x17
        /*005a*/ 	.short	(.L_109 - .L_108)
.L_108:
        /*005c*/ 	.word	0x00000000
        /*0060*/ 	.short	0x0001
        /*0062*/ 	.short	0x0008
        /*0064*/ 	.byte	0x00, 0xf5, 0x21, 0x00


	//----- nvinfo : EIATTR_KPARAM_INFO
	.align		4
.L_109:
        /*0068*/ 	.byte	0x04, 0x17
        /*006a*/ 	.short	(.L_111 - .L_110)
.L_110:
        /*006c*/ 	.word	0x00000000
        /*0070*/ 	.short	0x0000
        /*0072*/ 	.short	0x0000
        /*0074*/ 	.byte	0x00, 0xf5, 0x21, 0x00


	//----- nvinfo : EIATTR_SPARSE_MMA_MASK
	.align		4
.L_111:
        /*0078*/ 	.byte	0x03, 0x50
        /*007a*/ 	.short	0x0000


	//----- nvinfo : EIATTR_MAXREG_COUNT
	.align		4
        /*007c*/ 	.byte	0x03, 0x1b
        /*007e*/ 	.short	0x00ff


	//----- nvinfo : EIATTR_MERCURY_ISA_VERSION
	.align		4
        /*0080*/ 	.byte	0x03, 0x5f
        /*0082*/ 	.short	0x0101


	//----- nvinfo : EIATTR_VRC_CTA_INIT_COUNT
	.align		4
        /*0084*/ 	.byte	0x02, 0x4a
	.zero		1
	.zero		1


	//----- nvinfo : EIATTR_EXIT_INSTR_OFFSETS
	.align		4
        /*0088*/ 	.byte	0x04, 0x1c
        /*008a*/ 	.short	(.L_113 - .L_112)


	//   ....[0]....
.L_112:
        /*008c*/ 	.word	0x000000d0


	//   ....[1]....
        /*0090*/ 	.word	0x00000f80


	//----- nvinfo : EIATTR_CRS_STACK_SIZE
	.align		4
.L_113:
        /*0094*/ 	.byte	0x04, 0x1e
        /*0096*/ 	.short	(.L_115 - .L_114)
.L_114:
        /*0098*/ 	.word	0x00000000


	//----- nvinfo : EIATTR_CBANK_PARAM_SIZE
	.align		4
.L_115:
        /*009c*/ 	.byte	0x03, 0x19
        /*009e*/ 	.short	0x0028


	//----- nvinfo : EIATTR_PARAM_CBANK
	.align		4
        /*00a0*/ 	.byte	0x04, 0x0a
        /*00a2*/ 	.short	(.L_117 - .L_116)
	.align		4
.L_116:
        /*00a4*/ 	.word	index@(.nv.constant0.matmul_fp8_f32)
        /*00a8*/ 	.short	0x0380
        /*00aa*/ 	.short	0x0028


	//----- nvinfo : EIATTR_SW_WAR
	.align		4
.L_117:
        /*00ac*/ 	.byte	0x04, 0x36
        /*00ae*/ 	.short	(.L_119 - .L_118)
.L_118:
        /*00b0*/ 	.word	0x00000008
.L_119:


//--------------------- .nv.info.matmul_q4_f32    --------------------------
	.section	.nv.info.matmul_q4_f32,"",@"SHT_CUDA_INFO"
	.sectionflags	@""
	.align	4


	//----- nvinfo : EIATTR_CUDA_API_VERSION
	.align		4
        /*0000*/ 	.byte	0x04, 0x37
        /*0002*/ 	.short	(.L_121 - .L_120)
.L_120:
        /*0004*/ 	.word	0x00000082


	//----- nvinfo : EIATTR_KPARAM_INFO
	.align		4
.L_121:
        /*0008*/ 	.byte	0x04, 0x17
        /*000a*/ 	.short	(.L_123 - .L_122)
.L_122:
        /*000c*/ 	.word	0x00000000
        /*0010*/ 	.short	0x0006
        /*0012*/ 	.short	0x0028
        /*0014*/ 	.byte	0x00, 0xf0, 0x11, 0x00


	//----- nvinfo : EIATTR_KPARAM_INFO
	.align		4
.L_123:
        /*0018*/ 	.byte	0x04, 0x17
        /*001a*/ 	.short	(.L_125 - .L_124)
.L_124:
        /*001c*/ 	.word	0x00000000
        /*0020*/ 	.short	0x0005
        /*0022*/ 	.short	0x0024
        /*0024*/ 	.byte	0x00, 0xf0, 0x11, 0x00


	//----- nvinfo : EIATTR_KPARAM_INFO
	.align		4
.L_125:
        /*0028*/ 	.byte	0x04, 0x17
        /*002a*/ 	.short	(.L_127 - .L_126)
.L_126:
        /*002c*/ 	.word	0x00000000
        /*0030*/ 	.short	0x0004
        /*0032*/ 	.short	0x0020
        /*0034*/ 	.byte	0x00, 0xf0, 0x11, 0x00


	//----- nvinfo : EIATTR_KPARAM_INFO
	.align		4
.L_127:
        /*0038*/ 	.byte	0x04, 0x17
        /*003a*/ 	.short	(.L_129 - .L_128)
.L_128:
        /*003c*/ 	.word	0x00000000
        /*0040*/ 	.short	0x0003
        /*0042*/ 	.short	0x0018
        /*0044*/ 	.byte	0x00, 0xf5, 0x21, 0x00


	//----- nvinfo : EIATTR_KPARAM_INFO
	.align		4
.L_129:
        /*0048*/ 	.byte	0x04, 0x17
        /*004a*/ 	.short	(.L_131 - .L_130)
.L_130:
        /*004c*/ 	.word	0x00000000
        /*0050*/ 	.short	0x0002
        /*0052*/ 	.short	0x0010
        /*0054*/ 	.byte	0x00, 0xf5, 0x21, 0x00


	//----- nvinfo : EIATTR_KPARAM_INFO
	.align		4
.L_131:
        /*0058*/ 	.byte	0x04, 0x17
        /*005a*/ 	.short	(.L_133 - .L_132)
.L_132:
        /*005c*/ 	.word	0x00000000
        /*0060*/ 	.short	0x0001
        /*0062*/ 	.short	0x0008
        /*0064*/ 	.byte	0x00, 0xf5, 0x21, 0x00


	//----- nvinfo : EIATTR_KPARAM_INFO
	.align		4
.L_133:
        /*0068*/ 	.byte	0x04, 0x17
        /*006a*/ 	.short	(.L_135 - .L_134)
.L_134:
        /*006c*/ 	.word	0x00000000
        /*0070*/ 	.short	0x0000
        /*0072*/ 	.short	0x0000
        /*0074*/ 	.byte	0x00, 0xf5, 0x21, 0x00


	//----- nvinfo : EIATTR_SPARSE_MMA_MASK
	.align		4
.L_135:
        /*0078*/ 	.byte	0x03, 0x50
        /*007a*/ 	.short	0x0000


	//----- nvinfo : EIATTR_MAXREG_COUNT
	.align		4
        /*007c*/ 	.byte	0x03, 0x1b
        /*007e*/ 	.short	0x00ff


	//----- nvinfo : EIATTR_MERCURY_ISA_VERSION
	.align		4
        /*0080*/ 	.byte	0x03, 0x5f
        /*0082*/ 	.short	0x0101


	//----- nvinfo : EIATTR_VRC_CTA_INIT_COUNT
	.align		4
        /*0084*/ 	.byte	0x02, 0x4a
	.zero		1
	.zero		1


	//----- nvinfo : EIATTR_EXIT_INSTR_OFFSETS
	.align		4
        /*0088*/ 	.byte	0x04, 0x1c
        /*008a*/ 	.short	(.L_137 - .L_136)


	//   ....[0]....
.L_136:
        /*008c*/ 	.word	0x000000c0


	//   ....[1]....
        /*0090*/ 	.word	0x00000fd0


	//----- nvinfo : EIATTR_CBANK_PARAM_SIZE
	.align		4
.L_137:
        /*0094*/ 	.byte	0x03, 0x19
        /*0096*/ 	.short	0x002c


	//----- nvinfo : EIATTR_PARAM_CBANK
	.align		4
        /*0098*/ 	.byte	0x04, 0x0a
        /*009a*/ 	.short	(.L_139 - .L_138)
	.align		4
.L_138:
        /*009c*/ 	.word	index@(.nv.constant0.matmul_q4_f32)
        /*00a0*/ 	.short	0x0380
        /*00a2*/ 	.short	0x002c


	//----- nvinfo : EIATTR_SW_WAR
	.align		4
.L_139:
        /*00a4*/ 	.byte	0x04, 0x36
        /*00a6*/ 	.short	(.L_141 - .L_140)
.L_140:
        /*00a8*/ 	.word	0x00000008
.L_141:


//--------------------- .nv.info.matmul_q8_f32    --------------------------
	.section	.nv.info.matmul_q8_f32,"",@"SHT_CUDA_INFO"
	.sectionflags	@""
	.align	4


	//----- nvinfo : EIATTR_CUDA_API_VERSION
	.align		4
        /*0000*/ 	.byte	0x04, 0x37
        /*0002*/ 	.short	(.L_143 - .L_142)
.L_142:
        /*0004*/ 	.word	0x00000082


	//----- nvinfo : EIATTR_KPARAM_INFO
	.align		4
.L_143:
        /*0008*/ 	.byte	0x04, 0x17
        /*000a*/ 	.short	(.L_145 - .L_144)
.L_144:
        /*000c*/ 	.word	0x00000000
        /*0010*/ 	.short	0x0006
        /*0012*/ 	.short	0x0028
        /*0014*/ 	.byte	0x00, 0xf0, 0x11, 0x00


	//----- nvinfo : EIATTR_KPARAM_INFO
	.align		4
.L_145:
        /*0018*/ 	.byte	0x04, 0x17
        /*001a*/ 	.short	(.L_147 - .L_146)
.L_146:
        /*001c*/ 	.word	0x00000000
        /*0020*/ 	.short	0x0005
        /*0022*/ 	.short	0x0024
        /*0024*/ 	.byte	0x00, 0xf0, 0x11, 0x00


	//----- nvinfo : EIATTR_KPARAM_INFO
	.align		4
.L_147:
        /*0028*/ 	.byte	0x04, 0x17
        /*002a*/ 	.short	(.L_149 - .L_148)
.L_148:
        /*002c*/ 	.word	0x00000000
        /*0030*/ 	.short	0x0004
        /*0032*/ 	.short	0x0020
        /*0034*/ 	.byte	0x00, 0xf0, 0x11, 0x00


	//----- nvinfo : EIATTR_KPARAM_INFO
	.align		4
.L_149:
        /*0038*/ 	.byte	0x04, 0x17
        /*003a*/ 	.short	(.L_151 - .L_150)
.L_150:
        /*003c*/ 	.word	0x00000000
        /*0040*/ 	.short	0x0003
        /*0042*/ 	.short	0x0018
        /*0044*/ 	.byte	0x00, 0xf5, 0x21, 0x00


	//----- nvinfo : EIATTR_KPARAM_INFO
	.align		4
.L_151:
        /*0048*/ 	.byte	0x04, 0x17
        /*004a*/ 	.short	(.L_153 - .L_152)
.L_152:
        /*004c*/ 	.word	0x00000000
        /*0050*/ 	.short	0x0002
        /*0052*/ 	.short	0x0010
        /*0054*/ 	.byte	0x00, 0xf5, 0x21, 0x00


	//----- nvinfo : EIATTR_KPARAM_INFO
	.align		4
.L_153:
        /*0058*/ 	.byte	0x04, 0x17
        /*005a*/ 	.short	(.L_155 - .L_154)
.L_154:
        /*005c*/ 	.word	0x00000000
        /*0060*/ 	.short	0x0001
        /*0062*/ 	.short	0x0008
        /*0064*/ 	.byte	0x00, 0xf5, 0x21, 0x00


	//----- nvinfo : EIATTR_KPARAM_INFO
	.align		4
.L_155:
        /*0068*/ 	.byte	0x04, 0x17
        /*006a*/ 	.short	(.L_157 - .L_156)
.L_156:
        /*006c*/ 	.word	0x00000000
        /*0070*/ 	.short	0x0000
        /*0072*/ 	.short	0x0000
        /*0074*/ 	.byte	0x00, 0xf5, 0x21, 0x00


	//----- nvinfo : EIATTR_SPARSE_MMA_MASK
	.align		4
.L_157:
        /*0078*/ 	.byte	0x03, 0x50
        /*007a*/ 	.short	0x0000


	//----- nvinfo : EIATTR_MAXREG_COUNT
	.align		4
        /*007c*/ 	.byte	0x03, 0x1b
        /*007e*/ 	.short	0x00ff


	//----- nvinfo : EIATTR_MERCURY_ISA_VERSION
	.align		4
        /*0080*/ 	.byte	0x03, 0x5f
        /*0082*/ 	.short	0x0101


	//----- nvinfo : EIATTR_VRC_CTA_INIT_COUNT
	.align		4
        /*0084*/ 	.byte	0x02, 0x4a
	.zero		1
	.zero		1


	//----- nvinfo : EIATTR_EXIT_INSTR_OFFSETS
	.align		4
        /*0088*/ 	.byte	0x04, 0x1c
        /*008a*/ 	.short	(.L_159 - .L_158)


	//   ....[0]....
.L_158:
        /*008c*/ 	.word	0x000000c0


	//   ....[1]....
        /*0090*/ 	.word	0x00000dc0


	//----- nvinfo : EIATTR_CBANK_PARAM_SIZE
	.align		4
.L_159:
        /*0094*/ 	.byte	0x03, 0x19
        /*0096*/ 	.short	0x002c


	//----- nvinfo : EIATTR_PARAM_CBANK
	.align		4
        /*0098*/ 	.byte	0x04, 0x0a
        /*009a*/ 	.short	(.L_161 - .L_160)
	.align		4
.L_160:
        /*009c*/ 	.word	index@(.nv.constant0.matmul_q8_f32)
        /*00a0*/ 	.short	0x0380
        /*00a2*/ 	.short	0x002c


	//----- nvinfo : EIATTR_SW_WAR
	.align		4
.L_161:
        /*00a4*/ 	.byte	0x04, 0x36
        /*00a6*/ 	.short	(.L_163 - .L_162)
.L_162:
        /*00a8*/ 	.word	0x00000008
.L_163:


//--------------------- .nv.callgraph             --------------------------
	.section	.nv.callgraph,"",@"SHT_CUDA_CALLGRAPH"
	.align	4
	.sectionentsize	8
	.align		4
        /*0000*/ 	.word	0x00000000
	.align		4
        /*0004*/ 	.word	0xffffffff
	.align		4
        /*0008*/ 	.word	0x00000000
	.align		4
        /*000c*/ 	.word	0xfffffffe
	.align		4
        /*0010*/ 	.word	0x00000000
	.align		4
        /*0014*/ 	.word	0xfffffffd
	.align		4
        /*0018*/ 	.word	0x00000000
	.align		4
        /*001c*/ 	.word	0xfffffffc


//--------------------- .text.gemv_q4_f32         --------------------------
	.section	.text.gemv_q4_f32,"ax",@progbits
	.align	128
        .global         gemv_q4_f32
        .type           gemv_q4_f32,@function
        .size           gemv_q4_f32,(.L_x_33 - gemv_q4_f32)
        .other          gemv_q4_f32,@"STO_CUDA_ENTRY STV_DEFAULT"
gemv_q4_f32:
.text.gemv_q4_f32:
[----:B------:R-:W-:Y:S01]  /*0000*/  LDC R1, c[0x0][0x37c] ;  /* 0x0000df00ff017b82 */ /* 0x000fe20000000800 */
[----:B------:R-:W0:Y:S01]  /*0010*/  S2R R5, SR_CTAID.X ;  /* 0x0000000000057919 */ /* 0x000e220000002500 */
[----:B------:R-:W1:Y:S01]  /*0020*/  LDCU UR4, c[0x0][0x3a0] ;  /* 0x00007400ff0477ac */ /* 0x000e620008000800 */
[----:B------:R-:W0:Y:S02]  /*0030*/  S2R R0, SR_TID.X ;  /* 0x0000000000007919 */ /* 0x000e240000002100 */
[----:B0-----:R-:W-:-:S05]  /*0040*/  IMAD R5, R5, 0x10, R0 ;  /* 0x0000001005057824 */ /* 0x001fca00078e0200 */
[----:B-1----:R-:W-:-:S13]  /*0050*/  ISETP.GE.AND P0, PT, R5, UR4, PT ;  /* 0x0000000405007c0c */ /* 0x002fda000bf06270 */
[----:B------:R-:W-:Y:S05]  /*0060*/  @P0 EXIT ;  /* 0x000000000000094d */ /* 0x000fea0003800000 */
[----:B------:R-:W0:Y:S01]  /*0070*/  LDCU UR5, c[0x0][0x3a4] ;  /* 0x00007480ff0577ac */ /* 0x000e220008000800 */
[----:B------:R-:W1:Y:S01]  /*0080*/  LDC.64 R2, c[0x0][0x380] ;  /* 0x0000e000ff027b82 */ /* 0x000e620000000a00 */
[----:B------:R-:W-:Y:S01]  /*0090*/  IMAD.MOV.U32 R9, RZ, RZ, RZ ;  /* 0x000000ffff097224 */ /* 0x000fe200078e00ff */
[----:B------:R-:W2:Y:S01]  /*00a0*/  LDCU.64 UR10, c[0x0][0x358] ;  /* 0x00006b00ff0a77ac */ /* 0x000ea20008000a00 */
[----:B0-----:R-:W-:Y:S01]  /*00b0*/  UISETP.GE.AND UP0, UPT, UR5, 0x20, UPT ;  /* 0x000000200500788c */ /* 0x001fe2000bf06270 */
[----:B-1----:R-:W-:-:S08]  /*00c0*/  IMAD.WIDE R2, R5, 0x4, R2 ;  /* 0x0000000405027825 */ /* 0x002fd000078e0202 */
[----:B--2---:R-:W-:Y:S05]  /*00d0*/  BRA.U !UP0, `(.L_x_0) ;  /* 0x0000001908587547 */ /* 0x004fea000b800000 */
[----:B------:R-:W0:Y:S01]  /*00e0*/  LDCU.64 UR6, c[0x0][0x388] ;  /* 0x00007100ff0677ac */ /* 0x000e220008000a00 */
[----:B------:R-:W-:Y:S01]  /*00f0*/  HFMA2 R9, -RZ, RZ, 0, 0 ;  /* 0x00000000ff097431 */ /* 0x000fe200000001ff */
[----:B------:R-:W1:Y:S01]  /*0100*/  LDCU.64 UR12, c[0x0][0x390] ;  /* 0x00007200ff0c77ac */ /* 0x000e620008000a00 */
[----:B------:R-:W-:Y:S02]  /*0110*/  USHF.R.U32.HI UR8, URZ, 0x1, UR5 ;  /* 0x00000001ff087899 */ /* 0x000fe40008011605 */
[----:B------:R-:W-:-:S04]  /*0120*/  USHF.R.S32.HI UR4, URZ, 0x1f, UR5 ;  /* 0x0000001fff047899 */ /* 0x000fc80008011405 */
[C---:B------:R-:W-:Y:S01]  /*0130*/  IMAD R0, R5.reuse, UR8, RZ ;  /* 0x0000000805007c24 */ /* 0x040fe2000f8e02ff */
[----:B------:R-:W-:Y:S02]  /*0140*/  ULEA.HI UR4, UR4, UR5, URZ, 0x5 ;  /* 0x0000000504047291 */ /* 0x000fe4000f8f28ff */
[----:B0-----:R-:W-:Y:S02]  /*0150*/  UIADD3 UR5, UP0, UPT, UR6, 0x40, URZ ;  /* 0x0000004006057890 */ /* 0x001fe4000ff1e0ff */
[----:B------:R-:W-:Y:S01]  /*0160*/  USHF.R.S32.HI UR4, URZ, 0x5, UR4 ;  /* 0x00000005ff047899 */ /* 0x000fe20008011404 */
[C---:B-1----:R-:W-:Y:S01]  /*0170*/  IADD3 R4, P0, PT, R0.reuse, UR12, RZ ;  /* 0x0000000c00047c10 */ /* 0x042fe2000ff1e0ff */
[----:B------:R-:W-:Y:S02]  /*0180*/  UIADD3.X UR6, UPT, UPT, URZ, UR7, URZ, UP0, !UPT ;  /* 0x00000007ff067290 */ /* 0x000fe400087fe4ff */
[----:B------:R-:W-:Y:S01]  /*0190*/  IMAD.U32 R6, RZ, RZ, UR5 ;  /* 0x00000005ff067e24 */ /* 0x000fe2000f8e00ff */
[----:B------:R-:W-:Y:S01]  /*01a0*/  UIADD3 UR7, UPT, UPT, -UR4, URZ, URZ ;  /* 0x000000ff04077290 */ /* 0x000fe2000fffe1ff */
[----:B------:R-:W-:Y:S01]  /*01b0*/  LEA.HI.X.SX32 R0, R0, UR13, 0x1, P0 ;  /* 0x0000000d00007c11 */ /* 0x000fe200080f0eff */
[----:B------:R-:W-:Y:S01]  /*01c0*/  IMAD R8, R5, UR4, RZ ;  /* 0x0000000405087c24 */ /* 0x000fe2000f8e02ff */
[----:B------:R-:W-:Y:S01]  /*01d0*/  IADD3 R4, P0, PT, R4, 0x8, RZ ;  /* 0x0000000804047810 */ /* 0x000fe20007f1e0ff */
[----:B------:R-:W-:-:S03]  /*01e0*/  IMAD.U32 R7, RZ, RZ, UR6 ;  /* 0x00000006ff077e24 */ /* 0x000fc6000f8e00ff */
[----:B------:R-:W-:-:S09]  /*01f0*/  IADD3.X R5, PT, PT, RZ, R0, RZ, P0, !PT ;  /* 0x00000000ff057210 */ /* 0x000fd200007fe4ff */
.L_x_1:
[----:B------:R-:W2:Y:S04]  /*0200*/  LDG.E.U8.CONSTANT R22, desc[UR10][R6.64+-0x40] ;  /* 0xffffc00a06167981 */ /* 0x000ea8000c1e9100 */
[----:B------:R-:W2:Y:S04]  /*0210*/  LDG.E.U8.CONSTANT R25, desc[UR10][R6.64+-0x3f] ;  /* 0xffffc10a06197981 */ /* 0x000ea8000c1e9100 */
[----:B------:R-:W3:Y:S04]  /*0220*/  LDG.E.U8.CONSTANT R0, desc[UR10][R6.64+-0x3e] ;  /* 0xffffc20a06007981 */ /* 0x000ee8000c1e9100 */
[----:B------:R-:W3:Y:S04]  /*0230*/  LDG.E.U8.CONSTANT R27, desc[UR10][R6.64+-0x3d] ;  /* 0xffffc30a061b7981 */ /* 0x000ee8000c1e9100 */
[----:B------:R-:W4:Y:S04]  /*0240*/  LDG.E.U8.CONSTANT R23, desc[UR10][R6.64+-0x3c] ;  /* 0xffffc40a06177981 */ /* 0x000f28000c1e9100 */
[----:B------:R-:W4:Y:S04]  /*0250*/  LDG.E.U8.CONSTANT R16, desc[UR10][R6.64+-0x3b] ;  /* 0xffffc50a06107981 */ /* 0x000f28000c1e9100 */
[----:B------:R-:W5:Y:S04]  /*0260*/  LDG.E.U8.CONSTANT R10, desc[UR10][R6.64+-0x3a] ;  /* 0xffffc60a060a7981 */ /* 0x000f68000c1e9100 */
        /* <DEDUP_REMOVED lines=10> */
[----:B------:R-:W5:Y:S01]  /*0310*/  LDG.E.U8.CONSTANT R24, desc[UR10][R6.64+-0x32] ;  /* 0xffffce0a06187981 */ /* 0x000f62000c1e9100 */
[----:B--2---:R-:W-:-:S03]  /*0320*/  IMAD R22, R25, 0x100, R22 ;  /* 0x0000010019167824 */ /* 0x004fc600078e0216 */
[----:B------:R-:W2:Y:S01]  /*0330*/  LDG.E.U8.CONSTANT R25, desc[UR10][R6.64+-0x31] ;  /* 0xffffcf0a06197981 */ /* 0x000ea2000c1e9100 */
[----:B---3--:R-:W-:-:S05]  /*0340*/  IMAD R27, R27, 0x100, R0 ;  /* 0x000001001b1b7824 */ /* 0x008fca00078e0200 */
[----:B------:R-:W-:Y:S01]  /*0350*/  LEA R0, R27, R22, 0x10 ;  /* 0x000000161b007211 */ /* 0x000fe200078e80ff */
[----:B----4-:R-:W-:Y:S02]  /*0360*/  IMAD R23, R16, 0x100, R23 ;  /* 0x0000010010177824 */ /* 0x010fe400078e0217 */
[----:B------:R-:W3:Y:S01]  /*0370*/  LDG.E.U8.CONSTANT R16, desc[UR10][R6.64+0x1] ;  /* 0x0000010a06107981 */ /* 0x000ee2000c1e9100 */
[----:B-----5:R-:W-:-:S03]  /*0380*/  IMAD R26, R15, 0x100, R10 ;  /* 0x000001000f1a7824 */ /* 0x020fc600078e020a */
[----:B------:R-:W3:Y:S01]  /*0390*/  LDG.E.U8.CONSTANT R15, desc[UR10][R6.64] ;  /* 0x0000000a060f7981 */ /* 0x000ee2000c1e9100 */
[----:B------:R-:W-:-:S03]  /*03a0*/  LOP3.LUT R22, R12, 0xf, RZ, 0xc0, !PT ;  /* 0x0000000f0c167812 */ /* 0x000fc600078ec0ff */
[----:B------:R-:W4:Y:S01]  /*03b0*/  LDG.E.U8.CONSTANT R10, desc[UR10][R4.64+-0x5] ;  /* 0xfffffb0a040a7981 */ /* 0x000f22000c1e9100 */
[----:B------:R-:W-:Y:S01]  /*03c0*/  IADD3 R22, PT, PT, R22, -0x8, RZ ;  /* 0xfffffff816167810 */ /* 0x000fe20007ffe0ff */
[----:B------:R-:W-:Y:S02]  /*03d0*/  IMAD.U32 R26, R26, 0x10000, R23 ;  /* 0x000100001a1a7824 */ /* 0x000fe400078e0017 */
[----:B------:R-:W5:Y:S01]  /*03e0*/  LDG.E.U8.CONSTANT R23, desc[UR10][R6.64+0x3] ;  /* 0x0000030a06177981 */ /* 0x000f62000c1e9100 */
[----:B------:R-:W-:-:S03]  /*03f0*/  I2FP.F32.S32 R27, R22 ;  /* 0x00000016001b7245 */ /* 0x000fc60000201400 */
[----:B------:R-:W5:Y:S02]  /*0400*/  LDG.E.U8.CONSTANT R22, desc[UR10][R6.64+0x2] ;  /* 0x0000020a06167981 */ /* 0x000f64000c1e9100 */
[----:B------:R-:W-:Y:S01]  /*0410*/  FFMA R27, R0, R27, RZ ;  /* 0x0000001b001b7223 */ /* 0x000fe200000000ff */
[----:B------:R-:W-:-:S04]  /*0420*/  LOP3.LUT R0, R11, 0xf, RZ, 0xc0, !PT ;  /* 0x0000000f0b007812 */ /* 0x000fc800078ec0ff */
[----:B------:R-:W-:Y:S01]  /*0430*/  IADD3 R0, PT, PT, R0, -0x8, RZ ;  /* 0xfffffff800007810 */ /* 0x000fe20007ffe0ff */
[----:B------:R-:W-:Y:S02]  /*0440*/  IMAD R17, R17, 0x100, R18 ;  /* 0x0000010011117824 */ /* 0x000fe400078e0212 */
[----:B------:R-:W-:Y:S01]  /*0450*/  IMAD R20, R19, 0x100, R20 ;  /* 0x0000010013147824 */ /* 0x000fe200078e0214 */
[----:B------:R-:W-:Y:S01]  /*0460*/  I2FP.F32.S32 R0, R0 ;  /* 0x0000000000007245 */ /* 0x000fe20000201400 */
[----:B------:R-:W5:Y:S04]  /*0470*/  LDG.E.U8.CONSTANT R18, desc[UR10][R6.64+0x5] ;  /* 0x0000050a06127981 */ /* 0x000f68000c1e9100 */
[----:B------:R-:W-:Y:S01]  /*0480*/  FFMA R26, R26, R0, R27 ;  /* 0x000000001a1a7223 */ /* 0x000fe2000000001b */
[----:B------:R-:W-:Y:S01]  /*0490*/  IMAD.U32 R27, R20, 0x10000, R17 ;  /* 0x00010000141b7824 */ /* 0x000fe200078e0011 */
[----:B------:R-:W5:Y:S04]  /*04a0*/  LDG.E.U8.CONSTANT R19, desc[UR10][R6.64+0x6] ;  /* 0x0000060a06137981 */ /* 0x000f68000c1e9100 */
[----:B------:R-:W5:Y:S01]  /*04b0*/  LDG.E.U8.CONSTANT R17, desc[UR10][R6.64+0x4] ;  /* 0x0000040a06117981 */ /* 0x000f62000c1e9100 */
[----:B------:R-:W-:-:S03]  /*04c0*/  LOP3.LUT R0, R13, 0xf, RZ, 0xc0, !PT ;  /* 0x0000000f0d007812 */ /* 0x000fc600078ec0ff */
[----:B------:R-:W5:Y:S02]  /*04d0*/  LDG.E.U8.CONSTANT R20, desc[UR10][R6.64+0x7] ;  /* 0x0000070a06147981 */ /* 0x000f64000c1e9100 */
[----:B------:R-:W-:Y:S01]  /*04e0*/  VIADD R0, R0, 0xfffffff8 ;  /* 0xfffffff800007836 */ /* 0x000fe20000000000 */
[----:B------:R-:W-:Y:S02]  /*04f0*/  LEA R14, R21, R14, 0x8 ;  /* 0x0000000e150e7211 */ /* 0x000fe400078e40ff */
[----:B------:R-:W5:Y:S02]  /*0500*/  LDG.E.U8.CONSTANT R21, desc[UR10][R6.64+0x9] ;  /* 0x0000090a06157981 */ /* 0x000f64000c1e9100 */
[----:B------:R-:W-:-:S05]  /*0510*/  I2FP.F32.S32 R0, R0 ;  /* 0x0000000000007245 */ /* 0x000fca0000201400 */
[----:B------:R-:W-:Y:S02]  /*0520*/  FFMA R26, R27, R0, R26 ;  /* 0x000000001b1a7223 */ /* 0x000fe4000000001a */
[----:B------:R-:W5:Y:S04]  /*0530*/  LDG.E.U8.CONSTANT R27, desc[UR10][R6.64+0xb] ;  /* 0x00000b0a061b7981 */ /* 0x000f68000c1e9100 */
[----:B------:R-:W5:Y:S01]  /*0540*/  LDG.E.U8.CONSTANT R0, desc[UR10][R6.64+0x8] ;  /* 0x0000080a06007981 */ /* 0x000f62000c1e9100 */
[----:B------:R-:W-:-:S04]  /*0550*/  LEA.HI R12, R12, 0xfffffff8, RZ, 0x1c ;  /* 0xfffffff80c0c7811 */ /* 0x000fc800078fe0ff */
[----:B------:R-:W-:Y:S01]  /*0560*/  I2FP.F32.S32 R12, R12 ;  /* 0x0000000c000c7245 */ /* 0x000fe20000201400 */
[----:B--2---:R-:W-:-:S05]  /*0570*/  IMAD R25, R25, 0x100, R24 ;  /* 0x0000010019197824 */ /* 0x004fca00078e0218 */
[----:B------:R-:W-:Y:S02]  /*0580*/  LEA R25, R25, R14, 0x10 ;  /* 0x0000000e19197211 */ /* 0x000fe400078e80ff */
[----:B------:R-:W2:Y:S01]  /*0590*/  LDG.E.U8.CONSTANT R14, desc[UR10][R6.64+0xa] ;  /* 0x00000a0a060e7981 */ /* 0x000ea2000c1e9100 */
[----:B---3--:R-:W-:Y:S01]  /*05a0*/  IMAD R15, R16, 0x100, R15 ;  /* 0x00000100100f7824 */ /* 0x008fe200078e020f */
[----:B----4-:R-:W-:-:S05]  /*05b0*/  LOP3.LUT R16, R10, 0xf, RZ, 0xc0, !PT ;  /* 0x0000000f0a107812 */ /* 0x010fca00078ec0ff */
[----:B------:R-:W-:Y:S01]  /*05c0*/  VIADD R16, R16, 0xfffffff8 ;  /* 0xfffffff810107836 */ /* 0x000fe20000000000 */
[----:B-----5:R-:W-:-:S04]  /*05d0*/  LEA R24, R23, R22, 0x8 ;  /* 0x0000001617187211 */ /* 0x020fc800078e40ff */
[----:B------:R-:W-:Y:S01]  /*05e0*/  I2FP.F32.S32 R16, R16 ;  /* 0x0000001000107245 */ /* 0x000fe20000201400 */
[----:B------:R-:W3:Y:S04]  /*05f0*/  LDG.E.U8.CONSTANT R23, desc[UR10][R6.64+0xe] ;  /* 0x00000e0a06177981 */ /* 0x000ee8000c1e9100 */
[----:B------:R-:W-:Y:S01]  /*0600*/  FFMA R22, R25, R16, R26 ;  /* 0x0000001019167223 */ /* 0x000fe2000000001a */
[----:B------:R-:W-:Y:S01]  /*0610*/  IMAD.U32 R25, R24, 0x10000, R15 ;  /* 0x0001000018197824 */ /* 0x000fe200078e000f */
[----:B------:R-:W4:Y:S04]  /*0620*/  LDG.E.U8.CONSTANT R16, desc[UR10][R6.64+0xd] ;  /* 0x00000d0a06107981 */ /* 0x000f28000c1e9100 */
[----:B------:R-:W4:Y:S04]  /*0630*/  LDG.E.U8.CONSTANT R15, desc[UR10][R6.64+0xc] ;  /* 0x00000c0a060f7981 */ /* 0x000f28000c1e9100 */
[----:B------:R-:W3:Y:S01]  /*0640*/  LDG.E.U8.CONSTANT R24, desc[UR10][R6.64+0xf] ;  /* 0x00000f0a06187981 */ /* 0x000ee2000c1e9100 */
[----:B------:R-:W-:-:S03]  /*0650*/  FFMA R22, R25, R12, R22 ;  /* 0x0000000c19167223 */ /* 0x000fc60000000016 */
[----:B------:R-:W5:Y:S01]  /*0660*/  LDG.E.U8.CONSTANT R12, desc[UR10][R6.64+-0x30] ;  /* 0xffffd00a060c7981 */ /* 0x000f62000c1e9100 */
[----:B------:R-:W-:-:S03]  /*0670*/  IMAD R26, R18, 0x100, R17 ;  /* 0x00000100121a7824 */ /* 0x000fc600078e0211 */
[----:B------:R-:W5:Y:S04]  /*0680*/  LDG.E.U8.CONSTANT R17, desc[UR10][R6.64+-0x2f] ;  /* 0xffffd10a06117981 */ /* 0x000f68000c1e9100 */
[----:B------:R-:W5:Y:S04]  /*0690*/  LDG.E.U8.CONSTANT R18, desc[UR10][R6.64+-0x2e] ;  /* 0xffffd20a06127981 */ /* 0x000f68000c1e9100 */
[----:B------:R-:W5:Y:S01]  /*06a0*/  LDG.E.U8.CONSTANT R25, desc[UR10][R6.64+-0x2d] ;  /* 0xffffd30a06197981 */ /* 0x000f62000c1e9100 */
[----:B------:R-:W-:Y:S01]  /*06b0*/  LEA R19, R20, R19, 0x8 ;  /* 0x0000001314137211 */ /* 0x000fe200078e40ff */
[----:B------:R-:W-:-:S04]  /*06c0*/  IMAD.SHL.U32 R11, R11, 0x100, RZ ;  /* 0x000001000b0b7824 */ /* 0x000fc800078e00ff */
[----:B------:R-:W-:Y:S02]  /*06d0*/  IMAD.U32 R29, R19, 0x10000, R26 ;  /* 0x00010000131d7824 */ /* 0x000fe400078e001a */
[----:B------:R-:W5:Y:S01]  /*06e0*/  LDG.E.U8.CONSTANT R19, desc[UR10][R4.64+-0x4] ;  /* 0xfffffc0a04137981 */ /* 0x000f62000c1e9100 */
[----:B------:R-:W-:Y:S01]  /*06f0*/  LEA.HI R11, R11, 0xfffffff8, RZ, 0x14 ;  /* 0xfffffff80b0b7811 */ /* 0x000fe200078fa0ff */
[----:B------:R-:W-:-:S03]  /*0700*/  IMAD.U32 R13, R13, 0x10000, RZ ;  /* 0x000100000d0d7824 */ /* 0x000fc600078e00ff */
[----:B------:R-:W-:Y:S02]  /*0710*/  I2FP.F32.S32 R11, R11 ;  /* 0x0000000b000b7245 */ /* 0x000fe40000201400 */
[----:B------:R-:W-:Y:S02]  /*0720*/  LEA R21, R21, R0, 0x8 ;  /* 0x0000000015157211 */ /* 0x000fe400078e40ff */
[----:B------:R-:W-:Y:S01]  /*0730*/  LEA.HI R20, R13, 0xfffffff8, RZ, 0xc ;  /* 0xfffffff80d147811 */ /* 0x000fe200078f60ff */
[----:B------:R-:W-:Y:S01]  /*0740*/  FFMA R22, R29, R11, R22 ;  /* 0x0000000b1d167223 */ /* 0x000fe20000000016 */
[----:B------:R-:W5:Y:S02]  /*0750*/  LDG.E.U8.CONSTANT R0, desc[UR10][R6.64+-0x2c] ;  /* 0xffffd40a06007981 */ /* 0x000f64000c1e9100 */
[----:B------:R-:W-:Y:S02]  /*0760*/  I2FP.F32.S32 R20, R20 ;  /* 0x0000001400147245 */ /* 0x000fe40000201400 */
[----:B------:R-:W5:Y:S04]  /*0770*/  LDG.E.U8.CONSTANT R11, desc[UR10][R6.64+-0x2b] ;  /* 0xffffd50a060b7981 */ /* 0x000f68000c1e9100 */
[----:B------:R-:W5:Y:S01]  /*0780*/  LDG.E.U8.CONSTANT R13, desc[UR10][R6.64+-0x2a] ;  /* 0xffffd60a060d7981 */ /* 0x000f62000c1e9100 */
[----:B------:R-:W-:-:S04]  /*0790*/  SHF.L.U32 R10, R10, 0x18, RZ ;  /* 0x000000180a0a7819 */ /* 0x000fc800000006ff */
[----:B------:R-:W-:-:S04]  /*07a0*/  LEA.HI R10, R10, 0xfffffff8, RZ, 0x4 ;  /* 0xfffffff80a0a7811 */ /* 0x000fc800078f20ff */
[----:B------:R-:W-:Y:S01]  /*07b0*/  I2FP.F32.S32 R10, R10 ;  /* 0x0000000a000a7245 */ /* 0x000fe20000201400 */
[----:B--2---:R-:W-:-:S05]  /*07c0*/  IMAD R14, R27, 0x100, R14 ;  /* 0x000001001b0e7824 */ /* 0x004fca00078e020e */
[----:B------:R-:W-:Y:S02]  /*07d0*/  LEA R21, R14, R21, 0x10 ;  /* 0x000000150e157211 */ /* 0x000fe400078e80ff */
[----:B------:R-:W2:Y:S03]  /*07e0*/  LDG.E.U8.CONSTANT R14, desc[UR10][R6.64+-0x29] ;  /* 0xffffd70a060e7981 */ /* 0x000ea6000c1e9100 */
[----:B------:R-:W-:Y:S02]  /*07f0*/  FFMA R26, R21, R20, R22 ;  /* 0x00000014151a7223 */ /* 0x000fe40000000016 */
[----:B------:R-:W2:Y:S04]  /*0800*/  LDG.E.U8.CONSTANT R20, desc[UR10][R6.64+-0x28] ;  /* 0xffffd80a06147981 */ /* 0x000ea8000c1e9100 */
[----:B------:R-:W2:Y:S04]  /*0810*/  LDG.E.U8.CONSTANT R21, desc[UR10][R6.64+-0x27] ;  /* 0xffffd90a06157981 */ /* 0x000ea8000c1e9100 */
[----:B------:R-:W2:Y:S01]  /*0820*/  LDG.E.U8.CONSTANT R22, desc[UR10][R4.64+-0x3] ;  /* 0xfffffd0a04167981 */ /* 0x000ea2000c1e9100 */
[----:B----4-:R-:W-:-:S02]  /*0830*/  IMAD R15, R16, 0x100, R15 ;  /* 0x00000100100f7824 */ /* 0x010fc400078e020f */
[----:B---3--:R-:W-:Y:S02]  /*0840*/  IMAD R16, R24, 0x100, R23 ;  /* 0x0000010018107824 */ /* 0x008fe400078e0217 */
[----:B------:R-:W3:Y:S04]  /*0850*/  LDG.E.U8.CONSTANT R23, desc[UR10][R6.64+-0x26] ;  /* 0xffffda0a06177981 */ /* 0x000ee8000c1e9100 */
[----:B------:R-:W3:Y:S01]  /*0860*/  LDG.E.U8.CONSTANT R24, desc[UR10][R6.64+-0x25] ;  /* 0xffffdb0a06187981 */ /* 0x000ee2000c1e9100 */
[----:B------:R-:W-:-:S03]  /*0870*/  IMAD.U32 R15, R16, 0x10000, R15 ;  /* 0x00010000100f7824 */ /* 0x000fc600078e000f */
[----:B------:R-:W4:Y:S01]  /*0880*/  LDG.E.U8.CONSTANT R16, desc[UR10][R6.64+-0x23] ;  /* 0xffffdd0a06107981 */ /* 0x000f22000c1e9100 */
[----:B------:R-:W-:-:S03]  /*0890*/  FFMA R26, R15, R10, R26 ;  /* 0x0000000a0f1a7223 */ /* 0x000fc6000000001a */
[----:B------:R-:W4:Y:S04]  /*08a0*/  LDG.E.U8.CONSTANT R15, desc[UR10][R6.64+-0x24] ;  /* 0xffffdc0a060f7981 */ /* 0x000f28000c1e9100 */
[----:B------:R-:W4:Y:S01]  /*08b0*/  LDG.E.U8.CONSTANT R10, desc[UR10][R4.64+-0x2] ;  /* 0xfffffe0a040a7981 */ /* 0x000f22000c1e9100 */
[----:B-----5:R-:W-:Y:S01]  /*08c0*/  IMAD R12, R17, 0x100, R12 ;  /* 0x00000100110c7824 */ /* 0x020fe200078e020c */
[----:B------:R-:W-:Y:S02]  /*08d0*/  LEA R25, R25, R18, 0x8 ;  /* 0x0000001219197211 */ /* 0x000fe400078e40ff */
[----:B------:R-:W5:Y:S04]  /*08e0*/  LDG.E.U8.CONSTANT R17, desc[UR10][R6.64+-0x22] ;  /* 0xffffde0a06117981 */ /* 0x000f68000c1e9100 */
[----:B------:R-:W5:Y:S01]  /*08f0*/  LDG.E.U8.CONSTANT R18, desc[UR10][R6.64+-0x21] ;  /* 0xffffdf0a06127981 */ /* 0x000f62000c1e9100 */
[----:B------:R-:W-:Y:S01]  /*0900*/  IMAD.U32 R25, R25, 0x10000, R12 ;  /* 0x0001000019197824 */ /* 0x000fe200078e000c */
[----:B------:R-:W-:-:S05]  /*0910*/  LOP3.LUT R12, R19, 0xf, RZ, 0xc0, !PT ;  /* 0x0000000f130c7812 */ /* 0x000fca00078ec0ff */
[----:B------:R-:W-:-:S05]  /*0920*/  VIADD R12, R12, 0xfffffff8 ;  /* 0xfffffff80c0c7836 */ /* 0x000fca0000000000 */
[----:B------:R-:W-:-:S05]  /*0930*/  I2FP.F32.S32 R12, R12 ;  /* 0x0000000c000c7245 */ /* 0x000fca0000201400 */
[----:B------:R-:W-:Y:S01]  /*0940*/  FFMA R25, R25, R12, R26 ;  /* 0x0000000c19197223 */ /* 0x000fe2000000001a */
[----:B------:R-:W-:Y:S01]  /*0950*/  LEA R26, R11, R0, 0x8 ;  /* 0x000000000b1a7211 */ /* 0x000fe200078e40ff */
[----:B------:R-:W5:Y:S04]  /*0960*/  LDG.E.U8.CONSTANT R12, desc[UR10][R6.64+0x11] ;  /* 0x0000110a060c7981 */ /* 0x000f68000c1e9100 */
[----:B------:R-:W5:Y:S04]  /*0970*/  LDG.E.U8.CONSTANT R11, desc[UR10][R6.64+0x10] ;  /* 0x0000100a060b7981 */ /* 0x000f68000c1e9100 */
[----:B------:R-:W5:Y:S01]  /*0980*/  LDG.E.U8.CONSTANT R0, desc[UR10][R4.64+-0x1] ;  /* 0xffffff0a04007981 */ /* 0x000f62000c1e9100 */
[----:B--2---:R-:W-:-:S03]  /*0990*/  IMAD R13, R14, 0x100, R13 ;  /* 0x000001000e0d7824 */ /* 0x004fc600078e020d */
[----:B------:R-:W2:Y:S01]  /*09a0*/  LDG.E.U8.CONSTANT R14, desc[UR10][R6.64+0x13] ;  /* 0x0000130a060e7981 */ /* 0x000ea2000c1e9100 */
[----:B------:R-:W-:-:S03]  /*09b0*/  IMAD.U32 R26, R13, 0x10000, R26 ;  /* 0x000100000d1a7824 */ /* 0x000fc600078e001a */
[----:B------:R-:W2:Y:S01]  /*09c0*/  LDG.E.U8.CONSTANT R13, desc[UR10][R6.64+0x12] ;  /* 0x0000120a060d7981 */ /* 0x000ea2000c1e9100 */
[----:B------:R-:W-:Y:S02]  /*09d0*/  LEA R20, R21, R20, 0x8 ;  /* 0x0000001415147211 */ /* 0x000fe400078e40ff */
[----:B------:R-:W-:-:S05]  /*09e0*/  LOP3.LUT R21, R22, 0xf, RZ, 0xc0, !PT ;  /* 0x0000000f16157812 */ /* 0x000fca00078ec0ff */
[----:B------:R-:W-:-:S05]  /*09f0*/  VIADD R21, R21, 0xfffffff8 ;  /* 0xfffffff815157836 */ /* 0x000fca0000000000 */
[----:B------:R-:W-:-:S05]  /*0a00*/  I2FP.F32.S32 R21, R21 ;  /* 0x0000001500157245 */ /* 0x000fca0000201400 */
[----:B------:R-:W-:Y:S02]  /*0a10*/  FFMA R25, R26, R21, R25 ;  /* 0x000000151a197223 */ /* 0x000fe40000000019 */
[----:B------:R-:W2:Y:S01]  /*0a20*/  LDG.E.U8.CONSTANT R21, desc[UR10][R6.64+0x15] ;  /* 0x0000150a06157981 */ /* 0x000ea2000c1e9100 */
[----:B---3--:R-:W-:-:S03]  /*0a30*/  IMAD R23, R24, 0x100, R23 ;  /* 0x0000010018177824 */ /* 0x008fc600078e0217 */
[----:B------:R-:W3:Y:S02]  /*0a40*/  LDG.E.U8.CONSTANT R24, desc[UR10][R6.64+0x17] ;  /* 0x0000170a06187981 */ /* 0x000ee4000c1e9100 */
[----:B------:R-:W-:Y:S02]  /*0a50*/  LEA R26, R23, R20, 0x10 ;  /* 0x00000014171a7211 */ /* 0x000fe400078e80ff */
[----:B------:R-:W3:Y:S04]  /*0a60*/  LDG.E.U8.CONSTANT R20, desc[UR10][R6.64+0x14] ;  /* 0x0000140a06147981 */ /* 0x000ee8000c1e9100 */
[----:B------:R-:W3:Y:S01]  /*0a70*/  LDG.E.U8.CONSTANT R23, desc[UR10][R6.64+0x16] ;  /* 0x0000160a06177981 */ /* 0x000ee2000c1e9100 */
[----:B----4-:R-:W-:Y:S01]  /*0a80*/  IMAD R15, R16, 0x100, R15 ;  /* 0x00000100100f7824 */ /* 0x010fe200078e020f */
[----:B------:R-:W-:-:S05]  /*0a90*/  LOP3.LUT R16, R10, 0xf, RZ, 0xc0, !PT ;  /* 0x0000000f0a107812 */ /* 0x000fca00078ec0ff */
[----:B------:R-:W-:Y:S01]  /*0aa0*/  VIADD R16, R16, 0xfffffff8 ;  /* 0xfffffff810107836 */ /* 0x000fe20000000000 */
[----:B-----5:R-:W-:Y:S02]  /*0ab0*/  LEA R18, R18, R17, 0x8 ;  /* 0x0000001112127211 */ /* 0x020fe400078e40ff */
[----:B------:R-:W4:Y:S02]  /*0ac0*/  LDG.E.U8.CONSTANT R17, desc[UR10][R6.64+0x1a] ;  /* 0x00001a0a06117981 */ /* 0x000f24000c1e9100 */
[----:B------:R-:W-:-:S05]  /*0ad0*/  I2FP.F32.S32 R16, R16 ;  /* 0x0000001000107245 */ /* 0x000fca0000201400 */
[----:B------:R-:W-:Y:S01]  /*0ae0*/  FFMA R25, R26, R16, R25 ;  /* 0x000000101a197223 */ /* 0x000fe20000000019 */
[----:B------:R-:W-:Y:S01]  /*0af0*/  IMAD.U32 R26, R18, 0x10000, R15 ;  /* 0x00010000121a7824 */ /* 0x000fe200078e000f */
[----:B------:R-:W5:Y:S04]  /*0b00*/  LDG.E.U8.CONSTANT R16, desc[UR10][R6.64+0x19] ;  /* 0x0000190a06107981 */ /* 0x000f68000c1e9100 */
[----:B------:R-:W5:Y:S04]  /*0b10*/  LDG.E.U8.CONSTANT R15, desc[UR10][R6.64+0x18] ;  /* 0x0000180a060f7981 */ /* 0x000f68000c1e9100 */
[----:B------:R-:W4:Y:S01]  /*0b20*/  LDG.E.U8.CONSTANT R18, desc[UR10][R6.64+0x1b] ;  /* 0x00001b0a06127981 */ /* 0x000f22000c1e9100 */
[----:B------:R-:W-:Y:S01]  /*0b30*/  IMAD R11, R12, 0x100, R11 ;  /* 0x000001000c0b7824 */ /* 0x000fe200078e020b */
[----:B------:R-:W-:-:S04]  /*0b40*/  LOP3.LUT R12, R0, 0xf, RZ, 0xc0, !PT ;  /* 0x0000000f000c7812 */ /* 0x000fc800078ec0ff */
[----:B------:R-:W-:-:S04]  /*0b50*/  IADD3 R12, PT, PT, R12, -0x8, RZ ;  /* 0xfffffff80c0c7810 */ /* 0x000fc80007ffe0ff */
[----:B------:R-:W-:Y:S02]  /*0b60*/  I2FP.F32.S32 R12, R12 ;  /* 0x0000000c000c7245 */ /* 0x000fe40000201400 */
[----:B------:R-:W-:-:S03]  /*0b70*/  LEA.HI R19, R19, 0xfffffff8, RZ, 0x1c ;  /* 0xfffffff813137811 */ /* 0x000fc600078fe0ff */
[----:B------:R-:W-:Y:S02]  /*0b80*/  FFMA R26, R26, R12, R25 ;  /* 0x0000000c1a1a7223 */ /* 0x000fe40000000019 */
[----:B------:R-:W4:Y:S01]  /*0b90*/  LDG.E.U8.CONSTANT R12, desc[UR10][R6.64+0x1d] ;  /* 0x00001d0a060c7981 */ /* 0x000f22000c1e9100 */
[----:B------:R-:W-:Y:S02]  /*0ba0*/  I2FP.F32.S32 R19, R19 ;  /* 0x0000001300137245 */ /* 0x000fe40000201400 */
[----:B------:R-:W-:-:S04]  /*0bb0*/  SHF.L.U32 R22, R22, 0x8, RZ ;  /* 0x0000000816167819 */ /* 0x000fc800000006ff */
[----:B------:R-:W-:-:S04]  /*0bc0*/  LEA.HI R22, R22, 0xfffffff8, RZ, 0x14 ;  /* 0xfffffff816167811 */ /* 0x000fc800078fa0ff */
[----:B------:R-:W-:Y:S01]  /*0bd0*/  I2FP.F32.S32 R22, R22 ;  /* 0x0000001600167245 */ /* 0x000fe20000201400 */
[----:B--2---:R-:W-:Y:S02]  /*0be0*/  IMAD R14, R14, 0x100, R13 ;  /* 0x000001000e0e7824 */ /* 0x004fe400078e020d */
[----:B------:R-:W2:Y:S02]  /*0bf0*/  LDG.E.U8.CONSTANT R13, desc[UR10][R6.64+0x1e] ;  /* 0x00001e0a060d7981 */ /* 0x000ea4000c1e9100 */
[----:B------:R-:W-:Y:S02]  /*0c00*/  IMAD.U32 R25, R14, 0x10000, R11 ;  /* 0x000100000e197824 */ /* 0x000fe400078e000b */
[----:B------:R-:W2:Y:S04]  /*0c10*/  LDG.E.U8.CONSTANT R11, desc[UR10][R6.64+0x1c] ;  /* 0x00001c0a060b7981 */ /* 0x000ea8000c1e9100 */
[----:B------:R-:W2:Y:S01]  /*0c20*/  LDG.E.U8.CONSTANT R14, desc[UR10][R6.64+0x1f] ;  /* 0x00001f0a060e7981 */ /* 0x000ea2000c1e9100 */
[----:B------:R-:W-:-:S03]  /*0c30*/  FFMA R26, R25, R19, R26 ;  /* 0x00000013191a7223 */ /* 0x000fc6000000001a */
[----:B------:R-:W2:Y:S01]  /*0c40*/  LDG.E.U8.CONSTANT R25, desc[UR10][R6.64+-0x1d] ;  /* 0xffffe30a06197981 */ /* 0x000ea2000c1e9100 */
[----:B---3--:R-:W-:-:S03]  /*0c50*/  LEA R19, R21, R20, 0x8 ;  /* 0x0000001415137211 */ /* 0x008fc600078e40ff */
[----:B------:R-:W3:Y:S01]  /*0c60*/  LDG.E.U8.CONSTANT R20, desc[UR10][R6.64+-0x20] ;  /* 0xffffe00a06147981 */ /* 0x000ee2000c1e9100 */
[----:B------:R-:W-:-:S03]  /*0c70*/  IMAD R24, R24, 0x100, R23 ;  /* 0x0000010018187824 */ /* 0x000fc600078e0217 */
[----:B------:R-:W3:Y:S01]  /*0c80*/  LDG.E.U8.CONSTANT R21, desc[UR10][R6.64+-0x1f] ;  /* 0xffffe10a06157981 */ /* 0x000ee2000c1e9100 */
[----:B------:R-:W-:-:S03]  /*0c90*/  IMAD.U32 R23, R24, 0x10000, R19 ;  /* 0x0001000018177824 */ /* 0x000fc600078e0013 */
[----:B------:R-:W3:Y:S04]  /*0ca0*/  LDG.E.U8.CONSTANT R19, desc[UR10][R4.64] ;  /* 0x0000000a04137981 */ /* 0x000ee8000c1e9100 */
[----:B------:R-:W3:Y:S01]  /*0cb0*/  LDG.E.U8.CONSTANT R24, desc[UR10][R6.64+-0x1e] ;  /* 0xffffe20a06187981 */ /* 0x000ee2000c1e9100 */
[----:B------:R-:W-:-:S03]  /*0cc0*/  FFMA R26, R23, R22, R26 ;  /* 0x00000016171a7223 */ /* 0x000fc6000000001a */
[----:B------:R-:W3:Y:S04]  /*0cd0*/  LDG.E.U8.CONSTANT R23, desc[UR10][R6.64+-0x1c] ;  /* 0xffffe40a06177981 */ /* 0x000ee8000c1e9100 */
[----:B------:R-:W3:Y:S01]  /*0ce0*/  LDG.E.U8.CONSTANT R22, desc[UR10][R6.64+-0x1b] ;  /* 0xffffe50a06167981 */ /* 0x000ee2000c1e9100 */
[----:B-----5:R-:W-:-:S03]  /*0cf0*/  IMAD R27, R16, 0x100, R15 ;  /* 0x00000100101b7824 */ /* 0x020fc600078e020f */
[----:B------:R-:W5:Y:S04]  /*0d00*/  LDG.E.U8.CONSTANT R16, desc[UR10][R6.64+-0x1a] ;  /* 0xffffe60a06107981 */ /* 0x000f68000c1e9100 */
[----:B------:R-:W5:Y:S01]  /*0d10*/  LDG.E.U8.CONSTANT R15, desc[UR10][R6.64+-0x19] ;  /* 0xffffe70a060f7981 */ /* 0x000f62000c1e9100 */
[----:B------:R-:W-:Y:S01]  /*0d20*/  SHF.L.U32 R10, R10, 0x10, RZ ;  /* 0x000000100a0a7819 */ /* 0x000fe200000006ff */
[----:B----4-:R-:W-:Y:S02]  /*0d30*/  IMAD R18, R18, 0x100, R17 ;  /* 0x0000010012127824 */ /* 0x010fe400078e0211 */
[----:B------:R-:W4:Y:S01]  /*0d40*/  LDG.E.U8.CONSTANT R17, desc[UR10][R6.64+-0x13] ;  /* 0xffffed0a06117981 */ /* 0x000f22000c1e9100 */
[----:B------:R-:W-:Y:S01]  /*0d50*/  LEA.HI R10, R10, 0xfffffff8, RZ, 0xc ;  /* 0xfffffff80a0a7811 */ /* 0x000fe200078f60ff */
[----:B------:R-:W-:-:S03]  /*0d60*/  IMAD.U32 R27, R18, 0x10000, R27 ;  /* 0x00010000121b7824 */ /* 0x000fc600078e001b */
[----:B------:R-:W-:-:S05]  /*0d70*/  I2FP.F32.S32 R10, R10 ;  /* 0x0000000a000a7245 */ /* 0x000fca0000201400 */
[----:B------:R-:W-:Y:S01]  /*0d80*/  FFMA R26, R27, R10, R26 ;  /* 0x0000000a1b1a7223 */ /* 0x000fe2000000001a */
[----:B------:R-:W-:Y:S02]  /*0d90*/  SHF.L.U32 R10, R0, 0x18, RZ ;  /* 0x00000018000a7819 */ /* 0x000fe400000006ff */
[----:B------:R-:W4:Y:S01]  /*0da0*/  LDG.E.U8.CONSTANT R0, desc[UR10][R6.64+-0x18] ;  /* 0xffffe80a06007981 */ /* 0x000f22000c1e9100 */
[----:B--2---:R-:W-:-:S03]  /*0db0*/  IMAD R12, R12, 0x100, R11 ;  /* 0x000001000c0c7824 */ /* 0x004fc600078e020b */
[----:B------:R-:W4:Y:S01]  /*0dc0*/  LDG.E.U8.CONSTANT R11, desc[UR10][R6.64+-0x17] ;  /* 0xffffe90a060b7981 */ /* 0x000f22000c1e9100 */
[----:B------:R-:W-:Y:S01]  /*0dd0*/  IMAD R13, R14, 0x100, R13 ;  /* 0x000001000e0d7824 */ /* 0x000fe200078e020d */
[----:B------:R-:W-:Y:S02]  /*0de0*/  LEA.HI R14, R10, 0xfffffff8, RZ, 0x4 ;  /* 0xfffffff80a0e7811 */ /* 0x000fe400078f20ff */
[----:B------:R-:W2:Y:S01]  /*0df0*/  LDG.E.U8.CONSTANT R10, desc[UR10][R4.64+0x1] ;  /* 0x0000010a040a7981 */ /* 0x000ea2000c1e9100 */
[----:B------:R-:W-:Y:S01]  /*0e00*/  IMAD.U32 R13, R13, 0x10000, R12 ;  /* 0x000100000d0d7824 */ /* 0x000fe200078e000c */
[----:B------:R-:W-:Y:S02]  /*0e10*/  I2FP.F32.S32 R14, R14 ;  /* 0x0000000e000e7245 */ /* 0x000fe40000201400 */
[----:B------:R-:W2:Y:S03]  /*0e20*/  LDG.E.U8.CONSTANT R12, desc[UR10][R6.64+-0x15] ;  /* 0xffffeb0a060c7981 */ /* 0x000ea6000c1e9100 */
[----:B------:R-:W-:-:S02]  /*0e30*/  FFMA R26, R13, R14, R26 ;  /* 0x0000000e0d1a7223 */ /* 0x000fc4000000001a */
[----:B------:R-:W2:Y:S04]  /*0e40*/  LDG.E.U8.CONSTANT R13, desc[UR10][R6.64+-0x16] ;  /* 0xffffea0a060d7981 */ /* 0x000ea8000c1e9100 */
[----:B------:R-:W2:Y:S01]  /*0e50*/  LDG.E.U8.CONSTANT R14, desc[UR10][R6.64+-0x14] ;  /* 0xffffec0a060e7981 */ /* 0x000ea2000c1e9100 */
[----:B---3--:R-:W-:Y:S02]  /*0e60*/  LOP3.LUT R18, R19, 0xf, RZ, 0xc0, !PT ;  /* 0x0000000f13127812 */ /* 0x008fe400078ec0ff */
[----:B------:R-:W-:Y:S01]  /*0e70*/  LEA R21, R21, R20, 0x8 ;  /* 0x0000001415157211 */ /* 0x000fe200078e40ff */
[----:B------:R-:W-:Y:S01]  /*0e80*/  IMAD R24, R25, 0x100, R24 ;  /* 0x0000010019187824 */ /* 0x000fe200078e0218 */
[----:B------:R-:W3:Y:S01]  /*0e90*/  LDG.E.U8.CONSTANT R20, desc[UR10][R4.64+0x2] ;  /* 0x0000020a04147981 */ /* 0x000ee2000c1e9100 */
[----:B------:R-:W-:-:S03]  /*0ea0*/  VIADD R18, R18, 0xfffffff8 ;  /* 0xfffffff812127836 */ /* 0x000fc60000000000 */
[----:B------:R-:W-:Y:S02]  /*0eb0*/  LEA R21, R24, R21, 0x10 ;  /* 0x0000001518157211 */ /* 0x000fe400078e80ff */
[----:B------:R-:W-:Y:S01]  /*0ec0*/  I2FP.F32.S32 R18, R18 ;  /* 0x0000001200127245 */ /* 0x000fe20000201400 */
[----:B------:R-:W3:Y:S04]  /*0ed0*/  LDG.E.U8.CONSTANT R24, desc[UR10][R4.64+0x3] ;  /* 0x0000030a04187981 */ /* 0x000ee8000c1e9100 */
[----:B------:R-:W-:Y:S02]  /*0ee0*/  FFMA R25, R21, R18, R26 ;  /* 0x0000001215197223 */ /* 0x000fe4000000001a */
[----:B------:R-:W3:Y:S04]  /*0ef0*/  LDG.E.U8.CONSTANT R21, desc[UR10][R6.64+-0x12] ;  /* 0xffffee0a06157981 */ /* 0x000ee8000c1e9100 */
[----:B------:R-:W3:Y:S01]  /*0f00*/  LDG.E.U8.CONSTANT R18, desc[UR10][R6.64+-0x11] ;  /* 0xffffef0a06127981 */ /* 0x000ee2000c1e9100 */
[----:B------:R-:W-:-:S02]  /*0f10*/  IMAD R26, R22, 0x100, R23 ;  /* 0x00000100161a7824 */ /* 0x000fc400078e0217 */
[----:B-----5:R-:W-:Y:S01]  /*0f20*/  IMAD R15, R15, 0x100, R16 ;  /* 0x000001000f0f7824 */ /* 0x020fe200078e0210 */
[----:B------:R-:W5:Y:S04]  /*0f30*/  LDG.E.U8.CONSTANT R22, desc[UR10][R6.64+0x20] ;  /* 0x0000200a06167981 */ /* 0x000f68000c1e9100 */
[----:B------:R-:W5:Y:S01]  /*0f40*/  LDG.E.U8.CONSTANT R23, desc[UR10][R6.64+0x21] ;  /* 0x0000210a06177981 */ /* 0x000f62000c1e9100 */
[----:B------:R-:W-:-:S03]  /*0f50*/  LEA R26, R15, R26, 0x10 ;  /* 0x0000001a0f1a7211 */ /* 0x000fc600078e80ff */
[----:B------:R-:W5:Y:S04]  /*0f60*/  LDG.E.U8.CONSTANT R16, desc[UR10][R6.64+0x22] ;  /* 0x0000220a06107981 */ /* 0x000f68000c1e9100 */
[----:B------:R-:W5:Y:S01]  /*0f70*/  LDG.E.U8.CONSTANT R15, desc[UR10][R6.64+0x23] ;  /* 0x0000230a060f7981 */ /* 0x000f62000c1e9100 */
[----:B----4-:R-:W-:Y:S01]  /*0f80*/  IMAD R0, R11, 0x100, R0 ;  /* 0x000001000b007824 */ /* 0x010fe200078e0200 */
[----:B--2---:R-:W-:-:S05]  /*0f90*/  LOP3.LUT R11, R10, 0xf, RZ, 0xc0, !PT ;  /* 0x0000000f0a0b7812 */ /* 0x004fca00078ec0ff */
[----:B------:R-:W-:Y:S01]  /*0fa0*/  VIADD R11, R11, 0xfffffff8 ;  /* 0xfffffff80b0b7836 */ /* 0x000fe20000000000 */
[----:B------:R-:W-:-:S04]  /*0fb0*/  LEA R13, R12, R13, 0x8 ;  /* 0x0000000d0c0d7211 */ /* 0x000fc800078e40ff */
[----:B------:R-:W-:Y:S01]  /*0fc0*/  I2FP.F32.S32 R11, R11 ;  /* 0x0000000b000b7245 */ /* 0x000fe20000201400 */
[----:B------:R-:W2:Y:S01]  /*0fd0*/  LDG.E.U8.CONSTANT R12, desc[UR10][R6.64+0x27] ;  /* 0x0000270a060c7981 */ /* 0x000ea2000c1e9100 */
[----:B------:R-:W-:-:S03]  /*0fe0*/  IMAD R14, R17, 0x100, R14 ;  /* 0x00000100110e7824 */ /* 0x000fc600078e020e */
[----:B------:R-:W-:Y:S01]  /*0ff0*/  FFMA R25, R26, R11, R25 ;  /* 0x0000000b1a197223 */ /* 0x000fe20000000019 */
[----:B------:R-:W-:Y:S01]  /*1000*/  IMAD.U32 R26, R13, 0x10000, R0 ;  /* 0x000100000d1a7824 */ /* 0x000fe200078e0000 */
[----:B------:R-:W2:Y:S04]  /*1010*/  LDG.E.U8.CONSTANT R11, desc[UR10][R6.64+0x26] ;  /* 0x0000260a060b7981 */ /* 0x000ea8000c1e9100 */
[----:B------:R-:W4:Y:S04]  /*1020*/  LDG.E.U8.CONSTANT R0, desc[UR10][R6.64+0x24] ;  /* 0x0000240a06007981 */ /* 0x000f28000c1e9100 */
[----:B------:R-:W4:Y:S01]  /*1030*/  LDG.E.U8.CONSTANT R13, desc[UR10][R6.64+0x25] ;  /* 0x0000250a060d7981 */ /* 0x000f22000c1e9100 */
[----:B---3--:R-:W-:-:S04]  /*1040*/  LOP3.LUT R17, R20, 0xf, RZ, 0xc0, !PT ;  /* 0x0000000f14117812 */ /* 0x008fc800078ec0ff */
[----:B------:R-:W-:-:S04]  /*1050*/  IADD3 R17, PT, PT, R17, -0x8, RZ ;  /* 0xfffffff811117810 */ /* 0x000fc80007ffe0ff */
[----:B------:R-:W-:-:S05]  /*1060*/  I2FP.F32.S32 R17, R17 ;  /* 0x0000001100117245 */ /* 0x000fca0000201400 */
[----:B------:R-:W-:Y:S02]  /*1070*/  FFMA R25, R26, R17, R25 ;  /* 0x000000111a197223 */ /* 0x000fe40000000019 */
[----:B------:R-:W3:Y:S01]  /*1080*/  LDG.E.U8.CONSTANT R17, desc[UR10][R6.64+0x28] ;  /* 0x0000280a06117981 */ /* 0x000ee2000c1e9100 */
[----:B------:R-:W-:-:S03]  /*1090*/  IMAD R21, R18, 0x100, R21 ;  /* 0x0000010012157824 */ /* 0x000fc600078e0215 */
[----:B------:R-:W3:Y:S01]  /*10a0*/  LDG.E.U8.CONSTANT R18, desc[UR10][R6.64+0x29] ;  /* 0x0000290a06127981 */ /* 0x000ee2000c1e9100 */
[----:B------:R-:W-:Y:S01]  /*10b0*/  IMAD.U32 R26, R21, 0x10000, R14 ;  /* 0x00010000151a7824 */ /* 0x000fe200078e000e */
[----:B------:R-:W-:Y:S02]  /*10c0*/  LOP3.LUT R14, R24, 0xf, RZ, 0xc0, !PT ;  /* 0x0000000f180e7812 */ /* 0x000fe400078ec0ff */
[----:B------:R-:W3:Y:S01]  /*10d0*/  LDG.E.U8.CONSTANT R21, desc[UR10][R6.64+0x2b] ;  /* 0x00002b0a06157981 */ /* 0x000ee2000c1e9100 */
[----:B-----5:R-:W-:Y:S02]  /*10e0*/  LEA R22, R23, R22, 0x8 ;  /* 0x0000001617167211 */ /* 0x020fe400078e40ff */
[----:B------:R-:W-:Y:S02]  /*10f0*/  VIADD R23, R14, 0xfffffff8 ;  /* 0xfffffff80e177836 */ /* 0x000fe40000000000 */
[----:B------:R-:W5:Y:S03]  /*1100*/  LDG.E.U8.CONSTANT R14, desc[UR10][R6.64+0x2a] ;  /* 0x00002a0a060e7981 */ /* 0x000f66000c1e9100 */
[----:B------:R-:W-:Y:S01]  /*1110*/  I2FP.F32.S32 R23, R23 ;  /* 0x0000001700177245 */ /* 0x000fe20000201400 */
[----:B------:R-:W-:-:S02]  /*1120*/  IMAD R15, R15, 0x100, R16 ;  /* 0x000001000f0f7824 */ /* 0x000fc400078e0210 */
[----:B------:R-:W5:Y:S02]  /*1130*/  LDG.E.U8.CONSTANT R16, desc[UR10][R6.64+0x2c] ;  /* 0x00002c0a06107981 */ /* 0x000f64000c1e9100 */
[----:B------:R-:W-:Y:S01]  /*1140*/  FFMA R25, R26, R23, R25 ;  /* 0x000000171a197223 */ /* 0x000fe20000000019 */
[----:B------:R-:W-:Y:S01]  /*1150*/  LEA R26, R15, R22, 0x10 ;  /* 0x000000160f1a7211 */ /* 0x000fe200078e80ff */
[----:B------:R-:W5:Y:S04]  /*1160*/  LDG.E.U8.CONSTANT R23, desc[UR10][R6.64+0x2d] ;  /* 0x00002d0a06177981 */ /* 0x000f68000c1e9100 */
[----:B------:R-:W5:Y:S04]  /*1170*/  LDG.E.U8.CONSTANT R22, desc[UR10][R6.64+0x2e] ;  /* 0x00002e0a06167981 */ /* 0x000f68000c1e9100 */
[----:B------:R-:W5:Y:S01]  /*1180*/  LDG.E.U8.CONSTANT R15, desc[UR10][R6.64+0x2f] ;  /* 0x00002f0a060f7981 */ /* 0x000f62000c1e9100 */
[----:B------:R-:W-:-:S04]  /*1190*/  LEA.HI R19, R19, 0xfffffff8, RZ, 0x1c ;  /* 0xfffffff813137811 */ /* 0x000fc800078fe0ff */
[----:B------:R-:W-:Y:S01]  /*11a0*/  I2FP.F32.S32 R19, R19 ;  /* 0x0000001300137245 */ /* 0x000fe20000201400 */
[----:B------:R-:W-:-:S04]  /*11b0*/  IMAD.SHL.U32 R10, R10, 0x100, RZ ;  /* 0x000001000a0a7824 */ /* 0x000fc800078e00ff */
[----:B------:R-:W-:Y:S01]  /*11c0*/  FFMA R25, R26, R19, R25 ;  /* 0x000000131a197223 */ /* 0x000fe20000000019 */
[----:B------:R-:W-:Y:S02]  /*11d0*/  LEA.HI R19, R10, 0xfffffff8, RZ, 0x14 ;  /* 0xfffffff80a137811 */ /* 0x000fe400078fa0ff */
[----:B------:R-:W5:Y:S02]  /*11e0*/  LDG.E.U8.CONSTANT R10, desc[UR10][R4.64+0x4] ;  /* 0x0000040a040a7981 */ /* 0x000f64000c1e9100 */
[----:B------:R-:W-:Y:S01]  /*11f0*/  I2FP.F32.S32 R19, R19 ;  /* 0x0000001300137245 */ /* 0x000fe20000201400 */
[----:B--2---:R-:W-:Y:S02]  /*1200*/  IMAD R11, R12, 0x100, R11 ;  /* 0x000001000c0b7824 */ /* 0x004fe400078e020b */
[----:B------:R-:W2:Y:S01]  /*1210*/  LDG.E.U8.CONSTANT R12, desc[UR10][R6.64+-0xd] ;  /* 0xfffff30a060c7981 */ /* 0x000ea2000c1e9100 */
[----:B----4-:R-:W-:-:S03]  /*1220*/  IMAD R0, R13, 0x100, R0 ;  /* 0x000001000d007824 */ /* 0x010fc600078e0200 */
[----:B------:R-:W4:Y:S02]  /*1230*/  LDG.E.U8.CONSTANT R13, desc[UR10][R6.64+-0xf] ;  /* 0xfffff10a060d7981 */ /* 0x000f24000c1e9100 */
[----:B------:R-:W-:Y:S02]  /*1240*/  LEA R26, R11, R0, 0x10 ;  /* 0x000000000b1a7211 */ /* 0x000fe400078e80ff */
[----:B------:R-:W2:Y:S04]  /*1250*/  LDG.E.U8.CONSTANT R11, desc[UR10][R6.64+-0xe] ;  /* 0xfffff20a060b7981 */ /* 0x000ea8000c1e9100 */
[----:B------:R-:W4:Y:S01]  /*1260*/  LDG.E.U8.CONSTANT R0, desc[UR10][R6.64+-0x10] ;  /* 0xfffff00a06007981 */ /* 0x000f22000c1e9100 */
[----:B------:R-:W-:-:S03]  /*1270*/  FFMA R25, R26, R19, R25 ;  /* 0x000000131a197223 */ /* 0x000fc60000000019 */
[----:B------:R-:W4:Y:S04]  /*1280*/  LDG.E.U8.CONSTANT R19, desc[UR10][R6.64+-0xc] ;  /* 0xfffff40a06137981 */ /* 0x000f28000c1e9100 */
[----:B------:R-:W4:Y:S01]  /*1290*/  LDG.E.U8.CONSTANT R26, desc[UR10][R6.64+-0xb] ;  /* 0xfffff50a061a7981 */ /* 0x000f22000c1e9100 */
[----:B---3--:R-:W-:Y:S02]  /*12a0*/  IMAD R18, R18, 0x100, R17 ;  /* 0x0000010012127824 */ /* 0x008fe400078e0211 */
[----:B------:R-:W-:Y:S01]  /*12b0*/  IMAD.U32 R17, R20, 0x10000, RZ ;  /* 0x0001000014117824 */ /* 0x000fe200078e00ff */
[----:B-----5:R-:W-:Y:S02]  /*12c0*/  LEA R21, R21, R14, 0x8 ;  /* 0x0000000e15157211 */ /* 0x020fe400078e40ff */
[----:B------:R-:W3:Y:S03]  /*12d0*/  LDG.E.U8.CONSTANT R14, desc[UR10][R4.64+0x5] ;  /* 0x0000050a040e7981 */ /* 0x000ee6000c1e9100 */
[----:B------:R-:W-:Y:S01]  /*12e0*/  IMAD.U32 R20, R21, 0x10000, R18 ;  /* 0x0001000015147824 */ /* 0x000fe200078e0012 */
[----:B------:R-:W-:Y:S01]  /*12f0*/  LEA.HI R21, R17, 0xfffffff8, RZ, 0xc ;  /* 0xfffffff811157811 */ /* 0x000fe200078f60ff */
[----:B------:R-:W5:Y:S04]  /*1300*/  LDG.E.U8.CONSTANT R18, desc[UR10][R6.64+-0xa] ;  /* 0xfffff60a06127981 */ /* 0x000f68000c1e9100 */
[----:B------:R-:W5:Y:S01]  /*1310*/  LDG.E.U8.CONSTANT R17, desc[UR10][R6.64+-0x9] ;  /* 0xfffff70a06117981 */ /* 0x000f62000c1e9100 */
[----:B------:R-:W-:Y:S01]  /*1320*/  LEA R16, R23, R16, 0x8 ;  /* 0x0000001017107211 */ /* 0x000fe200078e40ff */
[----:B------:R-:W-:Y:S01]  /*1330*/  IMAD R15, R15, 0x100, R22 ;  /* 0x000001000f0f7824 */ /* 0x000fe200078e0216 */
[----:B------:R-:W-:Y:S01]  /*1340*/  I2FP.F32.S32 R21, R21 ;  /* 0x0000001500157245 */ /* 0x000fe20000201400 */
[----:B------:R-:W5:Y:S02]  /*1350*/  LDG.E.U8.CONSTANT R23, desc[UR10][R6.64+-0x7] ;  /* 0xfffff90a06177981 */ /* 0x000f64000c1e9100 */
[----:B------:R-:W-:-:S02]  /*1360*/  IMAD.U32 R22, R15, 0x10000, R16 ;  /* 0x000100000f167824 */ /* 0x000fc400078e0010 */
[----:B------:R-:W5:Y:S01]  /*1370*/  LDG.E.U8.CONSTANT R15, desc[UR10][R4.64+0x6] ;  /* 0x0000060a040f7981 */ /* 0x000f62000c1e9100 */
[----:B------:R-:W-:-:S03]  /*1380*/  FFMA R25, R20, R21, R25 ;  /* 0x0000001514197223 */ /* 0x000fc60000000019 */
[----:B------:R-:W5:Y:S04]  /*1390*/  LDG.E.U8.CONSTANT R16, desc[UR10][R6.64+-0x6] ;  /* 0xfffffa0a06107981 */ /* 0x000f68000c1e9100 */
[----:B------:R-:W5:Y:S04]  /*13a0*/  LDG.E.U8.CONSTANT R21, desc[UR10][R6.64+-0x5] ;  /* 0xfffffb0a06157981 */ /* 0x000f68000c1e9100 */
[----:B------:R-:W5:Y:S01]  /*13b0*/  LDG.E.U8.CONSTANT R20, desc[UR10][R6.64+-0x8] ;  /* 0xfffff80a06147981 */ /* 0x000f62000c1e9100 */
[----:B------:R-:W-:-:S04]  /*13c0*/  SHF.L.U32 R24, R24, 0x18, RZ ;  /* 0x0000001818187819 */ /* 0x000fc800000006ff */
[----:B------:R-:W-:-:S04]  /*13d0*/  LEA.HI R24, R24, 0xfffffff8, RZ, 0x4 ;  /* 0xfffffff818187811 */ /* 0x000fc800078f20ff */
[----:B------:R-:W-:-:S05]  /*13e0*/  I2FP.F32.S32 R24, R24 ;  /* 0x0000001800187245 */ /* 0x000fca0000201400 */
[----:B------:R-:W-:Y:S02]  /*13f0*/  FFMA R25, R22, R24, R25 ;  /* 0x0000001816197223 */ /* 0x000fe40000000019 */
[----:B------:R-:W5:Y:S04]  /*1400*/  LDG.E.U8.CONSTANT R22, desc[UR10][R6.64+-0x1] ;  /* 0xffffff0a06167981 */ /* 0x000f68000c1e9100 */
[----:B------:R-:W5:Y:S01]  /*1410*/  LDG.E.U8.CONSTANT R24, desc[UR10][R6.64+0x35] ;  /* 0x0000350a06187981 */ /* 0x000f62000c1e9100 */
[----:B--2---:R-:W-:-:S03]  /*1420*/  IMAD R27, R12, 0x100, R11 ;  /* 0x000001000c1b7824 */ /* 0x004fc600078e020b */
[----:B------:R-:W2:Y:S01]  /*1430*/  LDG.E.U8.CONSTANT R11, desc[UR10][R6.64+-0x4] ;  /* 0xfffffc0a060b7981 */ /* 0x000ea2000c1e9100 */
[----:B----4-:R-:W-:-:S03]  /*1440*/  IMAD R0, R13, 0x100, R0 ;  /* 0x000001000d007824 */ /* 0x010fc600078e0200 */
[----:B------:R-:W2:Y:S01]  /*1450*/  LDG.E.U8.CONSTANT R12, desc[UR10][R6.64+-0x3] ;  /* 0xfffffd0a060c7981 */ /* 0x000ea2000c1e9100 */
[----:B------:R-:W-:-:S04]  /*1460*/  LOP3.LUT R13, R10, 0xf, RZ, 0xc0, !PT ;  /* 0x0000000f0a0d7812 */ /* 0x000fc800078ec0ff */
[----:B------:R-:W-:Y:S01]  /*1470*/  IADD3 R13, PT, PT, R13, -0x8, RZ ;  /* 0xfffffff80d0d7810 */ /* 0x000fe20007ffe0ff */
[----:B------:R-:W-:-:S03]  /*1480*/  IMAD.U32 R0, R27, 0x10000, R0 ;  /* 0x000100001b007824 */ /* 0x000fc600078e0000 */
[----:B------:R-:W-:Y:S01]  /*1490*/  I2FP.F32.S32 R13, R13 ;  /* 0x0000000d000d7245 */ /* 0x000fe20000201400 */
[----:B------:R-:W-:Y:S02]  /*14a0*/  IMAD R26, R26, 0x100, R19 ;  /* 0x000001001a1a7824 */ /* 0x000fe400078e0213 */
[----:B------:R-:W4:Y:S02]  /*14b0*/  LDG.E.U8.CONSTANT R19, desc[UR10][R6.64+-0x2] ;  /* 0xfffffe0a06137981 */ /* 0x000f24000c1e9100 */
[----:B------:R-:W-:Y:S02]  /*14c0*/  FFMA R25, R0, R13, R25 ;  /* 0x0000000d00197223 */ /* 0x000fe40000000019 */
[----:B------:R-:W4:Y:S01]  /*14d0*/  LDG.E.U8.CONSTANT R0, desc[UR10][R4.64+0x7] ;  /* 0x0000070a04007981 */ /* 0x000f22000c1e9100 */
[----:B---3--:R-:W-:-:S05]  /*14e0*/  LOP3.LUT R13, R14, 0xf, RZ, 0xc0, !PT ;  /* 0x0000000f0e0d7812 */ /* 0x008fca00078ec0ff */
[----:B------:R-:W-:Y:S01]  /*14f0*/  VIADD R13, R13, 0xfffffff8 ;  /* 0xfffffff80d0d7836 */ /* 0x000fe20000000000 */
[----:B-----5:R-:W-:-:S04]  /*1500*/  LEA R17, R17, R18, 0x8 ;  /* 0x0000001211117211 */ /* 0x020fc800078e40ff */
[----:B------:R-:W-:Y:S01]  /*1510*/  I2FP.F32.S32 R13, R13 ;  /* 0x0000000d000d7245 */ /* 0x000fe20000201400 */
[----:B------:R-:W3:Y:S01]  /*1520*/  LDG.E.U8.CONSTANT R18, desc[UR10][R6.64+0x31] ;  /* 0x0000310a06127981 */ /* 0x000ee2000c1e9100 */
[----:B------:R-:W-:-:S03]  /*1530*/  IMAD.U32 R26, R17, 0x10000, R26 ;  /* 0x00010000111a7824 */ /* 0x000fc600078e001a */
[----:B------:R-:W3:Y:S01]  /*1540*/  LDG.E.U8.CONSTANT R17, desc[UR10][R6.64+0x30] ;  /* 0x0000300a06117981 */ /* 0x000ee2000c1e9100 */
[----:B------:R-:W-:Y:S01]  /*1550*/  FFMA R25, R26, R13, R25 ;  /* 0x0000000d1a197223 */ /* 0x000fe20000000019 */
[----:B------:R-:W-:-:S05]  /*1560*/  LOP3.LUT R13, R15, 0xf, RZ, 0xc0, !PT ;  /* 0x0000000f0f0d7812 */ /* 0x000fca00078ec0ff */
[----:B------:R-:W-:Y:S02]  /*1570*/  VIADD R13, R13, 0xfffffff8 ;  /* 0xfffffff80d0d7836 */ /* 0x000fe40000000000 */
[----:B------:R-:W-:Y:S01]  /*1580*/  IMAD R16, R21, 0x100, R16 ;  /* 0x0000010015107824 */ /* 0x000fe200078e0210 */
[----:B------:R-:W-:Y:S01]  /*1590*/  LEA R23, R23, R20, 0x8 ;  /* 0x0000001417177211 */ /* 0x000fe200078e40ff */
[----:B------:R-:W5:Y:S01]  /*15a0*/  LDG.E.U8.CONSTANT R21, desc[UR10][R6.64+0x32] ;  /* 0x0000320a06157981 */ /* 0x000f62000c1e9100 */
[----:B------:R-:W-:Y:S02]  /*15b0*/  I2FP.F32.S32 R13, R13 ;  /* 0x0000000d000d7245 */ /* 0x000fe40000201400 */
[----:B------:R-:W-:Y:S01]  /*15c0*/  LEA R26, R16, R23, 0x10 ;  /* 0x00000017101a7211 */ /* 0x000fe200078e80ff */
[----:B------:R-:W5:Y:S04]  /*15d0*/  LDG.E.U8.CONSTANT R20, desc[UR10][R6.64+0x33] ;  /* 0x0000330a06147981 */ /* 0x000f68000c1e9100 */
[----:B------:R-:W-:Y:S01]  /*15e0*/  FFMA R26, R26, R13, R25 ;  /* 0x0000000d1a1a7223 */ /* 0x000fe20000000019 */
[----:B------:R-:W5:Y:S04]  /*15f0*/  LDG.E.U8.CONSTANT R16, desc[UR10][R6.64+0x37] ;  /* 0x0000370a06107981 */ /* 0x000f68000c1e9100 */
[----:B------:R-:W5:Y:S04]  /*1600*/  LDG.E.U8.CONSTANT R25, desc[UR10][R6.64+0x36] ;  /* 0x0000360a06197981 */ /* 0x000f68000c1e9100 */
[----:B------:R-:W5:Y:S01]  /*1610*/  LDG.E.U8.CONSTANT R23, desc[UR10][R6.64+0x34] ;  /* 0x0000340a06177981 */ /* 0x000f62000c1e9100 */
[----:B--2---:R-:W-:-:S02]  /*1620*/  IMAD R11, R12, 0x100, R11 ;  /* 0x000001000c0b7824 */ /* 0x004fc400078e020b */
[----:B------:R-:W0:Y:S01]  /*1630*/  LDC.64 R12, c[0x0][0x398] ;  /* 0x0000e600ff0c7b82 */ /* 0x000e220000000a00 */
[----:B----4-:R-:W-:Y:S01]  /*1640*/  IMAD R22, R22, 0x100, R19 ;  /* 0x0000010016167824 */ /* 0x010fe200078e0213 */
[----:B------:R-:W-:-:S04]  /*1650*/  LOP3.LUT R19, R0, 0xf, RZ, 0xc0, !PT ;  /* 0x0000000f00137812 */ /* 0x000fc800078ec0ff */
[----:B------:R-:W-:Y:S01]  /*1660*/  IADD3 R19, PT, PT, R19, -0x8, RZ ;  /* 0xfffffff813137810 */ /* 0x000fe20007ffe0ff */
[----:B------:R-:W-:Y:S02]  /*1670*/  IMAD.U32 R11, R22, 0x10000, R11 ;  /* 0x00010000160b7824 */ /* 0x000fe400078e000b */
[----:B------:R-:W2:Y:S01]  /*1680*/  LDG.E.U8.CONSTANT R22, desc[UR10][R6.64+0x39] ;  /* 0x0000390a06167981 */ /* 0x000ea2000c1e9100 */
[----:B------:R-:W-:Y:S01]  /*1690*/  I2FP.F32.S32 R19, R19 ;  /* 0x0000001300137245 */ /* 0x000fe20000201400 */
[----:B0-----:R-:W-:-:S04]  /*16a0*/  IMAD.WIDE R12, R8, 0x2, R12 ;  /* 0x00000002080c7825 */ /* 0x001fc800078e020c */
[----:B------:R-:W-:Y:S02]  /*16b0*/  FFMA R11, R11, R19, R26 ;  /* 0x000000130b0b7223 */ /* 0x000fe4000000001a */
[----:B------:R-:W4:Y:S04]  /*16c0*/  LDG.E.U8.CONSTANT R19, desc[UR10][R6.64+0x3b] ;  /* 0x00003b0a06137981 */ /* 0x000f28000c1e9100 */
[----:B------:R-:W2:Y:S04]  /*16d0*/  LDG.E.U16.CONSTANT R12, desc[UR10][R12.64] ;  /* 0x0000000a0c0c7981 */ /* 0x000ea8000c1e9500 */
[----:B------:R-:W4:Y:S01]  /*16e0*/  LDG.E.U8.CONSTANT R13, desc[UR10][R6.64+0x3e] ;  /* 0x00003e0a060d7981 */ /* 0x000f22000c1e9100 */
[----:B---3--:R-:W-:-:S03]  /*16f0*/  LEA R26, R18, R17, 0x8 ;  /* 0x00000011121a7211 */ /* 0x008fc600078e40ff */
[----:B------:R-:W3:Y:S04]  /*1700*/  LDG.E.U8.CONSTANT R17, desc[UR10][R6.64+0x38] ;  /* 0x0000380a06117981 */ /* 0x000ee8000c1e9100 */
[----:B------:R-:W4:Y:S01]  /*1710*/  LDG.E.U8.CONSTANT R18, desc[UR10][R6.64+0x3a] ;  /* 0x00003a0a06127981 */ /* 0x000f22000c1e9100 */
[----:B-----5:R-:W-:-:S03]  /*1720*/  IMAD R21, R20, 0x100, R21 ;  /* 0x0000010014157824 */ /* 0x020fc600078e0215 */
[----:B------:R-:W5:Y:S02]  /*1730*/  LDG.E.U8.CONSTANT R20, desc[UR10][R6.64+0x3d] ;  /* 0x00003d0a06147981 */ /* 0x000f64000c1e9100 */
[----:B------:R-:W-:Y:S02]  /*1740*/  LEA R26, R21, R26, 0x10 ;  /* 0x0000001a151a7211 */ /* 0x000fe400078e80ff */
[----:B------:R-:W5:Y:S01]  /*1750*/  LDG.E.U8.CONSTANT R21, desc[UR10][R6.64+0x3c] ;  /* 0x00003c0a06157981 */ /* 0x000f62000c1e9100 */
[----:B------:R-:W-:-:S03]  /*1760*/  LEA R28, R16, R25, 0x8 ;  /* 0x00000019101c7211 */ /* 0x000fc600078e40ff */
[----:B------:R-:W5:Y:S01]  /*1770*/  LDG.E.U8.CONSTANT R16, desc[UR10][R6.64+0x3f] ;  /* 0x00003f0a06107981 */ /* 0x000f62000c1e9100 */
[----:B------:R-:W-:Y:S01]  /*1780*/  IMAD.SHL.U32 R14, R14, 0x100, RZ ;  /* 0x000001000e0e7824 */ /* 0x000fe200078e00ff */
[----:B------:R-:W-:Y:S01]  /*1790*/  LEA.HI R10, R10, 0xfffffff8, RZ, 0x1c ;  /* 0xfffffff80a0a7811 */ /* 0x000fe200078fe0ff */
[----:B------:R-:W-:-:S03]  /*17a0*/  IMAD R23, R24, 0x100, R23 ;  /* 0x0000010018177824 */ /* 0x000fc600078e0217 */
[----:B------:R-:W-:Y:S02]  /*17b0*/  I2FP.F32.S32 R24, R10 ;  /* 0x0000000a00187245 */ /* 0x000fe40000201400 */
[----:B------:R-:W-:Y:S02]  /*17c0*/  LEA.HI R14, R14, 0xfffffff8, RZ, 0x14 ;  /* 0xfffffff80e0e7811 */ /* 0x000fe400078fa0ff */
[----:B------:R-:W-:Y:S01]  /*17d0*/  LEA R10, R28, R23, 0x10 ;  /* 0x000000171c0a7211 */ /* 0x000fe200078e80ff */
[----:B------:R-:W-:Y:S01]  /*17e0*/  FFMA R23, R26, R24, R11 ;  /* 0x000000181a177223 */ /* 0x000fe2000000000b */
[----:B------:R-:W-:-:S05]  /*17f0*/  I2FP.F32.S32 R14, R14 ;  /* 0x0000000e000e7245 */ /* 0x000fca0000201400 */
[----:B------:R-:W-:Y:S01]  /*1800*/  FFMA R10, R10, R14, R23 ;  /* 0x0000000e0a0a7223 */ /* 0x000fe20000000017 */
[----:B------:R-:W-:Y:S01]  /*1810*/  SHF.L.U32 R0, R0, 0x18, RZ ;  /* 0x0000001800007819 */ /* 0x000fe200000006ff */
[----:B------:R-:W-:-:S03]  /*1820*/  UIADD3 UR7, UPT, UPT, UR7, 0x1, URZ ;  /* 0x0000000107077890 */ /* 0x000fc6000fffe0ff */
[----:B------:R-:W-:Y:S01]  /*1830*/  LEA.HI R0, R0, 0xfffffff8, RZ, 0x4 ;  /* 0xfffffff800007811 */ /* 0x000fe200078f20ff */
[----:B------:R-:W-:-:S03]  /*1840*/  UISETP.NE.AND UP0, UPT, UR7, URZ, UPT ;  /* 0x000000ff0700728c */ /* 0x000fc6000bf05270 */
[----:B------:R-:W-:Y:S02]  /*1850*/  I2FP.F32.S32 R0, R0 ;  /* 0x0000000000007245 */ /* 0x000fe40000201400 */
[----:B------:R-:W-:Y:S02]  /*1860*/  IADD3 R4, P2, PT, R4, 0x10, RZ ;  /* 0x0000001004047810 */ /* 0x000fe40007f5e0ff */
[----:B------:R-:W-:-:S03]  /*1870*/  IADD3 R8, PT, PT, R8, 0x1, RZ ;  /* 0x0000000108087810 */ /* 0x000fc60007ffe0ff */
[----:B------:R-:W-:Y:S01]  /*1880*/  IMAD.X R5, RZ, RZ, R5, P2 ;  /* 0x000000ffff057224 */ /* 0x000fe200010e0605 */
[----:B--2---:R-:W-:Y:S01]  /*1890*/  SHF.R.U32.HI R11, RZ, 0xa, R12 ;  /* 0x0000000aff0b7819 */ /* 0x004fe2000001160c */
[----:B------:R-:W-:-:S03]  /*18a0*/  IMAD.U32 R14, R12, 0x10000, RZ ;  /* 0x000100000c0e7824 */ /* 0x000fc600078e00ff */
[----:B------:R-:W-:Y:S02]  /*18b0*/  LOP3.LUT P0, R11, R11, 0x1f, RZ, 0xc0, !PT ;  /* 0x0000001f0b0b7812 */ /* 0x000fe4000780c0ff */
[----:B------:R-:W-:Y:S02]  /*18c0*/  LOP3.LUT R14, R14, 0x80000000, RZ, 0xc0, !PT ;  /* 0x800000000e0e7812 */ /* 0x000fe400078ec0ff */
[----:B------:R-:W-:Y:S01]  /*18d0*/  SHF.L.U32 R12, R12, 0xd, RZ ;  /* 0x0000000d0c0c7819 */ /* 0x000fe200000006ff */
[----:B---3--:R-:W-:Y:S01]  /*18e0*/  IMAD R17, R22, 0x100, R17 ;  /* 0x0000010016117824 */ /* 0x008fe200078e0211 */
[----:B----4-:R-:W-:-:S04]  /*18f0*/  LEA R18, R19, R18, 0x8 ;  /* 0x0000001213127211 */ /* 0x010fc800078e40ff */
[----:B------:R-:W-:Y:S01]  /*1900*/  LEA R17, R18, R17, 0x10 ;  /* 0x0000001112117211 */ /* 0x000fe200078e80ff */
[----:B------:R-:W-:Y:S01]  /*1910*/  IMAD.U32 R18, R15, 0x10000, RZ ;  /* 0x000100000f127824 */ /* 0x000fe200078e00ff */
[----:B------:R-:W-:-:S04]  /*1920*/  IADD3 R15, PT, PT, R11, 0x70, RZ ;  /* 0x000000700b0f7810 */ /* 0x000fc80007ffe0ff */
[----:B------:R-:W-:Y:S01]  /*1930*/  LEA.HI R18, R18, 0xfffffff8, RZ, 0xc ;  /* 0xfffffff812127811 */ /* 0x000fe200078f60ff */
[----:B------:R-:W-:Y:S01]  /*1940*/  IMAD R14, R15, 0x800000, R14 ;  /* 0x008000000f0e7824 */ /* 0x000fe200078e020e */
[----:B------:R-:W-:Y:S02]  /*1950*/  LOP3.LUT R15, R12, 0x7fe000, RZ, 0xc0, !PT ;  /* 0x007fe0000c0f7812 */ /* 0x000fe400078ec0ff */
[----:B------:R-:W-:Y:S02]  /*1960*/  I2FP.F32.S32 R18, R18 ;  /* 0x0000001200127245 */ /* 0x000fe40000201400 */
[----:B------:R-:W-:Y:S02]  /*1970*/  ISETP.NE.AND P1, PT, R11, 0x1f, PT ;  /* 0x0000001f0b00780c */ /* 0x000fe40003f25270 */
[----:B------:R-:W-:Y:S01]  /*1980*/  IADD3 R14, PT, PT, R14, R15, RZ ;  /* 0x0000000f0e0e7210 */ /* 0x000fe20007ffe0ff */
[----:B------:R-:W-:Y:S01]  /*1990*/  FFMA R17, R17, R18, R10 ;  /* 0x0000001211117223 */ /* 0x000fe2000000000a */
[----:B-----5:R-:W-:-:S02]  /*19a0*/  IMAD R20, R20, 0x100, R21 ;  /* 0x0000010014147824 */ /* 0x020fc400078e0215 */
[----:B------:R-:W-:Y:S01]  /*19b0*/  FSEL R14, R14, RZ, P1 ;  /* 0x000000ff0e0e7208 */ /* 0x000fe20000800000 */
[----:B------:R-:W-:-:S03]  /*19c0*/  IMAD R13, R16, 0x100, R13 ;  /* 0x00000100100d7824 */ /* 0x000fc600078e020d */
[----:B------:R-:W-:Y:S01]  /*19d0*/  FSEL R14, R14, RZ, P0 ;  /* 0x000000ff0e0e7208 */ /* 0x000fe20000000000 */
[----:B------:R-:W-:Y:S01]  /*19e0*/  IMAD.U32 R20, R13, 0x10000, R20 ;  /* 0x000100000d147824 */ /* 0x000fe200078e0014 */
[----:B------:R-:W-:-:S03]  /*19f0*/  IADD3 R6, P1, PT, R6, 0x80, RZ ;  /* 0x0000008006067810 */ /* 0x000fc60007f3e0ff */
[----:B------:R-:W-:Y:S01]  /*1a00*/  FFMA R0, R20, R0, R17 ;  /* 0x0000000014007223 */ /* 0x000fe20000000011 */
[----:B------:R-:W-:-:S03]  /*1a10*/  IADD3.X R7, PT, PT, RZ, R7, RZ, P1, !PT ;  /* 0x00000007ff077210 */ /* 0x000fc60000ffe4ff */
[----:B------:R-:W-:Y:S01]  /*1a20*/  FFMA R9, R14, R0, R9 ;  /* 0x000000000e097223 */ /* 0x000fe20000000009 */
[----:B------:R-:W-:Y:S06]  /*1a30*/  BRA.U UP0, `(.L_x_1) ;  /* 0xffffffe500f07547 */ /* 0x000fec000b83ffff */
.L_x_0:
[----:B------:R-:W-:Y:S01]  /*1a40*/  STG.E desc[UR10][R2.64], R9 ;  /* 0x0000000902007986 */ /* 0x000fe2000c10190a */
[----:B------:R-:W-:Y:S05]  /*1a50*/  EXIT ;  /* 0x000000000000794d */ /* 0x000fea0003800000 */
.L_x_2:
[----:B------:R-:W-:-:S00]  /*1a60*/  BRA `(.L_x_2) ;  /* 0xfffffffc00fc7947 */ /* 0x000fc0000383ffff */
[----:B------:R-:W-:-:S00]  /*1a70*/  NOP ;  /* 0x0000000000007918 */ /* 0x000fc00000000000 */
        /* <DEDUP_REMOVED lines=8> */
.L_x_33:


//--------------------- .text.gemv_q8_f32         --------------------------
	.section	.text.gemv_q8_f32,"ax",@progbits
	.align	128
        .global         gemv_q8_f32
        .type           gemv_q8_f32,@function
        .size           gemv_q8_f32,(.L_x_34 - gemv_q8_f32)
        .other          gemv_q8_f32,@"STO_CUDA_ENTRY STV_DEFAULT"
gemv_q8_f32:
.text.gemv_q8_f32:
[----:B------:R-:W-:Y:S01]  /*0000*/  LDC R1, c[0x0][0x37c] ;  /* 0x0000df00ff017b82 */ /* 0x000fe20000000800 */
[----:B------:R-:W0:Y:S01]  /*0010*/  S2R R5, SR_CTAID.X ;  /* 0x0000000000057919 */ /* 0x000e220000002500 */
[----:B------:R-:W1:Y:S01]  /*0020*/  LDCU UR4, c[0x0][0x3a0] ;  /* 0x00007400ff0477ac */ /* 0x000e620008000800 */
[----:B------:R-:W0:Y:S02]  /*0030*/  S2R R0, SR_TID.X ;  /* 0x0000000000007919 */ /* 0x000e240000002100 */
[----:B0-----:R-:W-:-:S04]  /*0040*/  LEA R5, R5, R0, 0x4 ;  /* 0x0000000005057211 */ /* 0x001fc800078e20ff */
        /* <DEDUP_REMOVED lines=10> */
[----:B------:R-:W-:Y:S02]  /*00f0*/  IMAD R0, R5, UR5, RZ ;  /* 0x0000000505007c24 */ /* 0x000fe4000f8e02ff */
[----:B------:R-:W-:Y:S01]  /*0100*/  HFMA2 R9, -RZ, RZ, 0, 0 ;  /* 0x00000000ff097431 */ /* 0x000fe200000001ff */
[----:B------:R-:W1:Y:S01]  /*0110*/  LDCU.64 UR10, c[0x0][0x390] ;  /* 0x00007200ff0a77ac */ /* 0x000e620008000a00 */
[----:B------:R-:W-:-:S04]  /*0120*/  USHF.R.S32.HI UR4, URZ, 0x1f, UR5 ;  /* 0x0000001fff047899 */ /* 0x000fc80008011405 */
[----:B------:R-:W-:-:S04]  /*0130*/  ULEA.HI UR4, UR4, UR5, URZ, 0x5 ;  /* 0x0000000504047291 */ /* 0x000fc8000f8f28ff */
[----:B------:R-:W-:Y:S02]  /*0140*/  USHF.R.S32.HI UR4, URZ, 0x5, UR4 ;  /* 0x00000005ff047899 */ /* 0x000fe40008011404 */
[----:B0-----:R-:W-:Y:S01]  /*0150*/  UIADD3 UR5, UP0, UPT, UR6, 0x40, URZ ;  /* 0x0000004006057890 */ /* 0x001fe2000ff1e0ff */
[----:B-1----:R-:W-:-:S03]  /*0160*/  IADD3 R13, P0, PT, R0, UR10, RZ ;  /* 0x0000000a000d7c10 */ /* 0x002fc6000ff1e0ff */
[----:B------:R-:W-:Y:S02]  /*0170*/  UIADD3.X UR6, UPT, UPT, URZ, UR7, URZ, UP0, !UPT ;  /* 0x00000007ff067290 */ /* 0x000fe400087fe4ff */
[----:B------:R-:W-:Y:S01]  /*0180*/  IMAD.U32 R6, RZ, RZ, UR5 ;  /* 0x00000005ff067e24 */ /* 0x000fe2000f8e00ff */
[----:B------:R-:W-:Y:S01]  /*0190*/  UIADD3 UR7, UPT, UPT, -UR4, URZ, URZ ;  /* 0x000000ff04077290 */ /* 0x000fe2000fffe1ff */
[----:B------:R-:W-:Y:S02]  /*01a0*/  LEA.HI.X.SX32 R0, R0, UR11, 0x1, P0 ;  /* 0x0000000b00007c11 */ /* 0x000fe400080f0eff */
[----:B------:R-:W-:Y:S01]  /*01b0*/  IADD3 R13, P0, PT, R13, 0x10, RZ ;  /* 0x000000100d0d7810 */ /* 0x000fe20007f1e0ff */
[----:B------:R-:W-:-:S03]  /*01c0*/  IMAD.U32 R7, RZ, RZ, UR6 ;  /* 0x00000006ff077e24 */ /* 0x000fc6000f8e00ff */
[----:B------:R-:W-:Y:S01]  /*01d0*/  IADD3.X R14, PT, PT, RZ, R0, RZ, P0, !PT ;  /* 0x00000000ff0e7210 */ /* 0x000fe200007fe4ff */
[----:B------:R-:W-:-:S08]  /*01e0*/  IMAD R0, R5, UR4, RZ ;  /* 0x0000000405007c24 */ /* 0x000fd0000f8e02ff */
.L_x_4:
[----:B------:R-:W2:Y:S04]  /*01f0*/  LDG.E.U8.CONSTANT R10, desc[UR8][R6.64+-0x3c] ;  /* 0xffffc408060a7981 */ /* 0x000ea8000c1e9100 */
[----:B------:R-:W2:Y:S04]  /*0200*/  LDG.E.U8.CONSTANT R21, desc[UR8][R6.64+-0x3b] ;  /* 0xffffc50806157981 */ /* 0x000ea8000c1e9100 */
[----:B------:R-:W3:Y:S04]  /*0210*/  LDG.E.U8.CONSTANT R12, desc[UR8][R6.64+-0x3a] ;  /* 0xffffc608060c7981 */ /* 0x000ee8000c1e9100 */
[----:B------:R-:W3:Y:S01]  /*0220*/  LDG.E.U8.CONSTANT R23, desc[UR8][R6.64+-0x39] ;  /* 0xffffc70806177981 */ /* 0x000ee2000c1e9100 */
[----:B------:R-:W-:Y:S01]  /*0230*/  MOV R4, R13 ;  /* 0x0000000d00047202 */ /* 0x000fe20000000f00 */
[----:B------:R-:W-:-:S02]  /*0240*/  IMAD.MOV.U32 R5, RZ, RZ, R14 ;  /* 0x000000ffff057224 */ /* 0x000fc400078e000e */
[----:B------:R-:W4:Y:S04]  /*0250*/  LDG.E.U8.CONSTANT R17, desc[UR8][R6.64+-0x40] ;  /* 0xffffc00806117981 */ /* 0x000f28000c1e9100 */
[----:B------:R-:W5:Y:S04]  /*0260*/  LDG.E.U8.CONSTANT R18, desc[UR8][R4.64+-0x10] ;  /* 0xfffff00804127981 */ /* 0x000f68000c1e9100 */
[----:B------:R-:W5:Y:S04]  /*0270*/  LDG.E.U8.CONSTANT R19, desc[UR8][R4.64+-0xf] ;  /* 0xfffff10804137981 */ /* 0x000f68000c1e9100 */
[----:B------:R-:W4:Y:S04]  /*0280*/  LDG.E.U8.CONSTANT R24, desc[UR8][R6.64+-0x3f] ;  /* 0xffffc10806187981 */ /* 0x000f28000c1e9100 */
        /* <DEDUP_REMOVED lines=9> */
[----:B------:R-:W4:Y:S01]  /*0320*/  LDG.E.U8.CONSTANT R22, desc[UR8][R6.64+-0x35] ;  /* 0xffffcb0806167981 */ /* 0x000f22000c1e9100 */
[----:B--2---:R-:W-:-:S03]  /*0330*/  LEA R10, R21, R10, 0x8 ;  /* 0x0000000a150a7211 */ /* 0x004fc600078e40ff */
[----:B------:R-:W2:Y:S01]  /*0340*/  LDG.E.U8.CONSTANT R21, desc[UR8][R6.64+-0x2b] ;  /* 0xffffd50806157981 */ /* 0x000ea2000c1e9100 */
[----:B---3--:R-:W-:-:S03]  /*0350*/  IMAD R23, R23, 0x100, R12 ;  /* 0x0000010017177824 */ /* 0x008fc600078e020c */
[----:B------:R-:W2:Y:S02]  /*0360*/  LDG.E.U8.CONSTANT R12, desc[UR8][R6.64+-0x2c] ;  /* 0xffffd408060c7981 */ /* 0x000ea4000c1e9100 */
[----:B------:R-:W-:Y:S02]  /*0370*/  LEA R10, R23, R10, 0x10 ;  /* 0x0000000a170a7211 */ /* 0x000fe400078e80ff */
[----:B------:R-:W3:Y:S01]  /*0380*/  LDG.E.U8.CONSTANT R23, desc[UR8][R6.64+-0x29] ;  /* 0xffffd70806177981 */ /* 0x000ee2000c1e9100 */
[----:B-----5:R-:W-:-:S03]  /*0390*/  IMAD R26, R19, 0x100, R18 ;  /* 0x00000100131a7824 */ /* 0x020fc600078e0212 */
[----:B------:R-:W3:Y:S01]  /*03a0*/  LDG.E.U8.CONSTANT R18, desc[UR8][R6.64+-0x2a] ;  /* 0xffffd60806127981 */ /* 0x000ee2000c1e9100 */
[----:B------:R-:W0:Y:S01]  /*03b0*/  I2F.S8 R19, R26.B1 ;  /* 0x1000001a00137306 */ /* 0x000e220000001400 */
[----:B----4-:R-:W-:-:S07]  /*03c0*/  LEA R17, R24, R17, 0x8 ;  /* 0x0000001118117211 */ /* 0x010fce00078e40ff */
[----:B------:R-:W1:Y:S01]  /*03d0*/  I2F.S8 R24, R26 ;  /* 0x0000001a00187306 */ /* 0x000e620000001400 */
[----:B------:R-:W-:-:S05]  /*03e0*/  IMAD R16, R16, 0x100, R15 ;  /* 0x0000010010107824 */ /* 0x000fca00078e020f */
[----:B------:R-:W-:Y:S01]  /*03f0*/  LEA R15, R16, R17, 0x10 ;  /* 0x00000011100f7211 */ /* 0x000fe200078e80ff */
[----:B0-----:R-:W-:Y:S01]  /*0400*/  FMUL R10, R10, R19 ;  /* 0x000000130a0a7220 */ /* 0x001fe20000400000 */
[----:B------:R-:W4:Y:S01]  /*0410*/  LDG.E.U8.CONSTANT R17, desc[UR8][R4.64+-0xc] ;  /* 0xfffff40804117981 */ /* 0x000f22000c1e9100 */
[----:B------:R-:W-:-:S03]  /*0420*/  IMAD R20, R27, 0x100, R20 ;  /* 0x000001001b147824 */ /* 0x000fc600078e0214 */
[----:B------:R-:W5:Y:S01]  /*0430*/  LDG.E.U8.CONSTANT R16, desc[UR8][R6.64+-0x28] ;  /* 0xffffd80806107981 */ /* 0x000f62000c1e9100 */
[----:B-1----:R-:W-:-:S03]  /*0440*/  FFMA R15, R15, R24, R10 ;  /* 0x000000180f0f7223 */ /* 0x002fc6000000000a */
[----:B------:R-:W5:Y:S04]  /*0450*/  LDG.E.U8.CONSTANT R19, desc[UR8][R6.64+-0x27] ;  /* 0xffffd90806137981 */ /* 0x000f68000c1e9100 */
[----:B------:R-:W4:Y:S01]  /*0460*/  LDG.E.U8.CONSTANT R10, desc[UR8][R4.64+-0xb] ;  /* 0xfffff508040a7981 */ /* 0x000f22000c1e9100 */
[----:B------:R-:W-:Y:S01]  /*0470*/  IMAD R24, R14, 0x100, R13 ;  /* 0x000001000e187824 */ /* 0x000fe200078e020d */
[----:B------:R-:W-:Y:S02]  /*0480*/  LEA R27, R11, R8, 0x8 ;  /* 0x000000080b1b7211 */ /* 0x000fe400078e40ff */
[----:B------:R-:W5:Y:S04]  /*0490*/  LDG.E.U8.CONSTANT R14, desc[UR8][R4.64+-0xe] ;  /* 0xfffff208040e7981 */ /* 0x000f68000c1e9100 */
[----:B------:R-:W5:Y:S04]  /*04a0*/  LDG.E.U8.CONSTANT R11, desc[UR8][R4.64+-0xd] ;  /* 0xfffff308040b7981 */ /* 0x000f68000c1e9100 */
[----:B------:R-:W5:Y:S04]  /*04b0*/  LDG.E.U8.CONSTANT R13, desc[UR8][R6.64+-0x26] ;  /* 0xffffda08060d7981 */ /* 0x000f68000c1e9100 */
[----:B------:R-:W5:Y:S01]  /*04c0*/  LDG.E.U8.CONSTANT R8, desc[UR8][R6.64+-0x25] ;  /* 0xffffdb0806087981 */ /* 0x000f62000c1e9100 */
[----:B------:R-:W-:-:S05]  /*04d0*/  LEA R25, R22, R25, 0x8 ;  /* 0x0000001916197211 */ /* 0x000fca00078e40ff */
[----:B------:R-:W-:Y:S02]  /*04e0*/  IMAD.U32 R22, R25, 0x10000, R20 ;  /* 0x0001000019167824 */ /* 0x000fe400078e0014 */
[----:B------:R-:W5:Y:S04]  /*04f0*/  LDG.E.U8.CONSTANT R20, desc[UR8][R6.64+-0x34] ;  /* 0xffffcc0806147981 */ /* 0x000f68000c1e9100 */
[----:B------:R-:W5:Y:S01]  /*0500*/  LDG.E.U8.CONSTANT R25, desc[UR8][R6.64+-0x33] ;  /* 0xffffcd0806197981 */ /* 0x000f62000c1e9100 */
[----:B--2---:R-:W-:-:S03]  /*0510*/  IMAD R26, R21, 0x100, R12 ;  /* 0x00000100151a7824 */ /* 0x004fc600078e020c */
[----:B------:R-:W2:Y:S04]  /*0520*/  LDG.E.U8.CONSTANT R21, desc[UR8][R4.64+-0xa] ;  /* 0xfffff60804157981 */ /* 0x000ea8000c1e9100 */
[----:B------:R-:W2:Y:S01]  /*0530*/  LDG.E.U8.CONSTANT R12, desc[UR8][R4.64+-0x9] ;  /* 0xfffff708040c7981 */ /* 0x000ea2000c1e9100 */
[----:B---3--:R-:W-:-:S03]  /*0540*/  LEA R23, R23, R18, 0x8 ;  /* 0x0000001217177211 */ /* 0x008fc600078e40ff */
[----:B------:R-:W3:Y:S02]  /*0550*/  LDG.E.U8.CONSTANT R18, desc[UR8][R6.64+-0x32] ;  /* 0xffffce0806127981 */ /* 0x000ee4000c1e9100 */
[----:B------:R-:W-:Y:S02]  /*0560*/  IMAD.U32 R26, R23, 0x10000, R26 ;  /* 0x00010000171a7824 */ /* 0x000fe400078e001a */
[----:B------:R-:W3:Y:S01]  /*0570*/  LDG.E.U8.CONSTANT R23, desc[UR8][R6.64+-0x31] ;  /* 0xffffcf0806177981 */ /* 0x000ee2000c1e9100 */
[----:B------:R-:W-:Y:S02]  /*0580*/  LEA R24, R27, R24, 0x10 ;  /* 0x000000181b187211 */ /* 0x000fe400078e80ff */
[----:B----4-:R-:W-:Y:S02]  /*0590*/  LEA R27, R10, R17, 0x8 ;  /* 0x000000110a1b7211 */ /* 0x010fe400078e40ff */
[----:B------:R-:W4:Y:S04]  /*05a0*/  LDG.E.U8.CONSTANT R10, desc[UR8][R6.64+-0x1c] ;  /* 0xffffe408060a7981 */ /* 0x000f28000c1e9100 */
[----:B------:R-:W4:Y:S01]  /*05b0*/  LDG.E.U8.CONSTANT R17, desc[UR8][R6.64+-0x1b] ;  /* 0xffffe50806117981 */ /* 0x000f22000c1e9100 */
[----:B------:R-:W0:Y:S01]  /*05c0*/  I2F.S8 R29, R27.B1 ;  /* 0x1000001b001d7306 */ /* 0x000e220000001400 */
[----:B-----5:R-:W-:-:S02]  /*05d0*/  IMAD R14, R11, 0x100, R14 ;  /* 0x000001000b0e7824 */ /* 0x020fc400078e020e */
[----:B------:R-:W-:-:S03]  /*05e0*/  IMAD R16, R19, 0x100, R16 ;  /* 0x0000010013107824 */ /* 0x000fc600078e0210 */
[----:B------:R-:W-:Y:S02]  /*05f0*/  SHF.L.U32 R28, R14, 0x10, RZ ;  /* 0x000000100e1c7819 */ /* 0x000fe400000006ff */
[----:B------:R-:W-:Y:S02]  /*0600*/  LEA R19, R8, R13, 0x8 ;  /* 0x0000000d08137211 */ /* 0x000fe400078e40ff */
[----:B------:R1:W5:Y:S08]  /*0610*/  I2F.S8 R13, R27 ;  /* 0x0000001b000d7306 */ /* 0x0003700000001400 */
[----:B------:R-:W5:Y:S01]  /*0620*/  I2F.S8 R8, R28.B2 ;  /* 0x2000001c00087306 */ /* 0x000f620000001400 */
[----:B0-----:R-:W-:Y:S01]  /*0630*/  FMUL R29, R26, R29 ;  /* 0x0000001d1a1d7220 */ /* 0x001fe20000400000 */
[----:B------:R-:W-:Y:S01]  /*0640*/  IMAD.U32 R19, R19, 0x10000, R16 ;  /* 0x0001000013137824 */ /* 0x000fe200078e0010 */
[----:B-1----:R-:W4:Y:S02]  /*0650*/  LDG.E.U8.CONSTANT R27, desc[UR8][R6.64+-0x23] ;  /* 0xffffdd08061b7981 */ /* 0x002f24000c1e9100 */
[----:B-----5:R-:W-:-:S02]  /*0660*/  FFMA R24, R24, R13, R29 ;  /* 0x0000000d18187223 */ /* 0x020fc4000000001d */
[----:B------:R-:W5:Y:S04]  /*0670*/  LDG.E.U8.CONSTANT R16, desc[UR8][R6.64+-0x20] ;  /* 0xffffe00806107981 */ /* 0x000f68000c1e9100 */
[----:B------:R-:W5:Y:S01]  /*0680*/  LDG.E.U8.CONSTANT R29, desc[UR8][R6.64+-0x19] ;  /* 0xffffe708061d7981 */ /* 0x000f62000c1e9100 */
[----:B------:R-:W-:Y:S01]  /*0690*/  FFMA R8, R22, R8, R15 ;  /* 0x0000000816087223 */ /* 0x000fe2000000000f */
[----:B------:R-:W-:Y:S02]  /*06a0*/  LEA R15, R25, R20, 0x8 ;  /* 0x00000014190f7211 */ /* 0x000fe400078e40ff */
[----:B------:R-:W5:Y:S04]  /*06b0*/  LDG.E.U8.CONSTANT R22, desc[UR8][R6.64+-0x1a] ;  /* 0xffffe60806167981 */ /* 0x000f68000c1e9100 */
[----:B------:R-:W5:Y:S04]  /*06c0*/  LDG.E.U8.CONSTANT R25, desc[UR8][R6.64+-0x22] ;  /* 0xffffde0806197981 */ /* 0x000f68000c1e9100 */
[----:B------:R-:W5:Y:S01]  /*06d0*/  LDG.E.U8.CONSTANT R20, desc[UR8][R6.64+-0x21] ;  /* 0xffffdf0806147981 */ /* 0x000f62000c1e9100 */
[----:B--2---:R-:W-:-:S05]  /*06e0*/  IMAD R21, R12, 0x100, R21 ;  /* 0x000001000c157824 */ /* 0x004fca00078e0215 */
[----:B------:R-:W-:-:S04]  /*06f0*/  SHF.L.U32 R21, R21, 0x10, RZ ;  /* 0x0000001015157819 */ /* 0x000fc800000006ff */
[----:B------:R0:W1:Y:S01]  /*0700*/  I2F.S8 R14, R21.B2 ;  /* 0x20000015000e7306 */ /* 0x0000620000001400 */
[----:B---3--:R-:W-:Y:S02]  /*0710*/  IMAD R26, R23, 0x100, R18 ;  /* 0x00000100171a7824 */ /* 0x008fe400078e0212 */
[----:B------:R-:W2:Y:S04]  /*0720*/  LDG.E.U8.CONSTANT R18, desc[UR8][R4.64+-0x8] ;  /* 0xfffff80804127981 */ /* 0x000ea8000c1e9100 */
[----:B0-----:R-:W3:Y:S04]  /*0730*/  LDG.E.U8.CONSTANT R21, desc[UR8][R6.64+-0x1f] ;  /* 0xffffe10806157981 */ /* 0x001ee8000c1e9100 */
[----:B------:R-:W3:Y:S01]  /*0740*/  LDG.E.U8.CONSTANT R23, desc[UR8][R6.64+-0x1d] ;  /* 0xffffe30806177981 */ /* 0x000ee2000c1e9100 */
[----:B-1----:R-:W-:-:S03]  /*0750*/  FFMA R13, R19, R14, R24 ;  /* 0x0000000e130d7223 */ /* 0x002fc60000000018 */
[----:B------:R-:W2:Y:S04]  /*0760*/  LDG.E.U8.CONSTANT R19, desc[UR8][R4.64+-0x7] ;  /* 0xfffff90804137981 */ /* 0x000ea8000c1e9100 */
[----:B------:R-:W3:Y:S01]  /*0770*/  LDG.E.U8.CONSTANT R14, desc[UR8][R6.64+-0x24] ;  /* 0xffffdc08060e7981 */ /* 0x000ee2000c1e9100 */
[----:B----4-:R-:W-:-:S03]  /*0780*/  IMAD R17, R17, 0x100, R10 ;  /* 0x0000010011117824 */ /* 0x010fc600078e020a */
[----:B------:R-:W4:Y:S01]  /*0790*/  LDG.E.U8.CONSTANT R10, desc[UR8][R6.64+-0x1e] ;  /* 0xffffe208060a7981 */ /* 0x000f22000c1e9100 */
[----:B------:R-:W-:Y:S02]  /*07a0*/  LEA R15, R26, R15, 0x10 ;  /* 0x0000000f1a0f7211 */ /* 0x000fe400078e80ff */
[----:B-----5:R-:W-:Y:S02]  /*07b0*/  LEA R22, R29, R22, 0x8 ;  /* 0x000000161d167211 */ /* 0x020fe400078e40ff */
[----:B------:R-:W-:Y:S02]  /*07c0*/  LEA R25, R20, R25, 0x8 ;  /* 0x0000001914197211 */ /* 0x000fe400078e40ff */
[----:B------:R-:W5:Y:S01]  /*07d0*/  LDG.E.U8.CONSTANT R20, desc[UR8][R4.64+-0x5] ;  /* 0xfffffb0804147981 */ /* 0x000f62000c1e9100 */
[----:B------:R-:W-:-:S03]  /*07e0*/  LEA R24, R22, R17, 0x10 ;  /* 0x0000001116187211 */ /* 0x000fc600078e80ff */
[----:B------:R-:W5:Y:S04]  /*07f0*/  LDG.E.U8.CONSTANT R22, desc[UR8][R6.64+-0x15] ;  /* 0xffffeb0806167981 */ /* 0x000f68000c1e9100 */
[----:B------:R-:W5:Y:S01]  /*0800*/  LDG.E.U8.CONSTANT R17, desc[UR8][R6.64+-0x18] ;  /* 0xffffe80806117981 */ /* 0x000f62000c1e9100 */
[----:B------:R-:W0:Y:S08]  /*0810*/  I2F.S8 R11, R11 ;  /* 0x0000000b000b7306 */ /* 0x000e300000001400 */
[----:B------:R-:W-:Y:S01]  /*0820*/  I2F.S8 R12, R12 ;  /* 0x0000000c000c7306 */ /* 0x000fe20000001400 */
[----:B--2---:R-:W-:-:S02]  /*0830*/  IMAD R26, R19, 0x100, R18 ;  /* 0x00000100131a7824 */ /* 0x004fc400078e0212 */
[----:B------:R-:W5:Y:S01]  /*0840*/  LDG.E.U8.CONSTANT R19, desc[UR8][R4.64+-0x6] ;  /* 0xfffffa0804137981 */ /* 0x000f62000c1e9100 */
[----:B---3--:R-:W-:-:S03]  /*0850*/  IMAD R16, R21, 0x100, R16 ;  /* 0x0000010015107824 */ /* 0x008fc600078e0210 */
[----:B------:R-:W2:Y:S04]  /*0860*/  LDG.E.U8.CONSTANT R21, desc[UR8][R6.64+-0x16] ;  /* 0xffffea0806157981 */ /* 0x000ea8000c1e9100 */
[----:B------:R-:W3:Y:S01]  /*0870*/  LDG.E.U8.CONSTANT R18, desc[UR8][R6.64+-0x17] ;  /* 0xffffe90806127981 */ /* 0x000ee2000c1e9100 */
[----:B------:R-:W-:Y:S01]  /*0880*/  IMAD R14, R27, 0x100, R14 ;  /* 0x000001001b0e7824 */ /* 0x000fe200078e020e */
[----:B----4-:R-:W-:Y:S02]  /*0890*/  LEA R29, R23, R10, 0x8 ;  /* 0x0000000a171d7211 */ /* 0x010fe400078e40ff */
[----:B------:R-:W1:Y:S08]  /*08a0*/  I2F.S8 R23, R26.B1 ;  /* 0x1000001a00177306 */ /* 0x000e700000001400 */
[----:B------:R-:W4:Y:S01]  /*08b0*/  I2F.S8 R27, R26 ;  /* 0x0000001a001b7306 */ /* 0x000f220000001400 */
[----:B------:R-:W-:Y:S01]  /*08c0*/  LEA R16, R29, R16, 0x10 ;  /* 0x000000101d107211 */ /* 0x000fe200078e80ff */
[----:B------:R-:W-:-:S02]  /*08d0*/  IMAD.U32 R10, R25, 0x10000, R14 ;  /* 0x00010000190a7824 */ /* 0x000fc400078e000e */
[----:B0-----:R-:W-:Y:S01]  /*08e0*/  FFMA R8, R15, R11, R8 ;  /* 0x0000000b0f087223 */ /* 0x001fe20000000008 */
[----:B------:R-:W3:Y:S01]  /*08f0*/  LDG.E.U8.CONSTANT R14, desc[UR8][R6.64+-0x11] ;  /* 0xffffef08060e7981 */ /* 0x000ee2000c1e9100 */
[----:B-1----:R-:W-:Y:S01]  /*0900*/  FMUL R23, R24, R23 ;  /* 0x0000001718177220 */ /* 0x002fe20000400000 */
[----:B------:R-:W-:Y:S02]  /*0910*/  FFMA R10, R10, R12, R13 ;  /* 0x0000000c0a0a7223 */ /* 0x000fe4000000000d */
[----:B------:R-:W3:Y:S04]  /*0920*/  LDG.E.U8.CONSTANT R11, desc[UR8][R6.64+-0x14] ;  /* 0xffffec08060b7981 */ /* 0x000ee8000c1e9100 */
[----:B------:R-:W3:Y:S01]  /*0930*/  LDG.E.U8.CONSTANT R12, desc[UR8][R6.64+-0x13] ;  /* 0xffffed08060c7981 */ /* 0x000ee2000c1e9100 */
[----:B----4-:R-:W-:-:S03]  /*0940*/  FFMA R27, R16, R27, R23 ;  /* 0x0000001b101b7223 */ /* 0x010fc60000000017 */
        /* <DEDUP_REMOVED lines=8> */
[----:B-----5:R-:W-:-:S04]  /*09d0*/  LEA R19, R20, R19, 0x8 ;  /* 0x0000001314137211 */ /* 0x020fc800078e40ff */
[----:B------:R-:W-:-:S04]  /*09e0*/  SHF.L.U32 R28, R19, 0x10, RZ ;  /* 0x00000010131c7819 */ /* 0x000fc800000006ff */
[----:B------:R-:W0:Y:S01]  /*09f0*/  I2F.S8 R19, R28.B2 ;  /* 0x2000001c00137306 */ /* 0x000e220000001400 */
[----:B--2---:R-:W-:Y:S01]  /*0a00*/  LEA R22, R22, R21, 0x8 ;  /* 0x0000001516167211 */ /* 0x004fe200078e40ff */
[----:B---3--:R-:W-:Y:S01]  /*0a10*/  IMAD R17, R18, 0x100, R17 ;  /* 0x0000010012117824 */ /* 0x008fe200078e0211 */
[----:B------:R-:W2:Y:S03]  /*0a20*/  LDG.E.U8.CONSTANT R21, desc[UR8][R6.64+-0xe] ;  /* 0xfffff20806157981 */ /* 0x000ea6000c1e9100 */
[----:B------:R-:W-:Y:S01]  /*0a30*/  IMAD.U32 R22, R22, 0x10000, R17 ;  /* 0x0001000016167824 */ /* 0x000fe200078e0011 */
[----:B------:R-:W3:Y:S04]  /*0a40*/  LDG.E.U8.CONSTANT R18, desc[UR8][R6.64+-0xf] ;  /* 0xfffff10806127981 */ /* 0x000ee8000c1e9100 */
[----:B------:R-:W3:Y:S01]  /*0a50*/  LDG.E.U8.CONSTANT R17, desc[UR8][R6.64+-0x10] ;  /* 0xfffff00806117981 */ /* 0x000ee2000c1e9100 */
[----:B0-----:R-:W-:-:S03]  /*0a60*/  FFMA R19, R22, R19, R27 ;  /* 0x0000001316137223 */ /* 0x001fc6000000001b */
[----:B------:R-:W2:Y:S01]  /*0a70*/  LDG.E.U8.CONSTANT R22, desc[UR8][R6.64+-0xd] ;  /* 0xfffff30806167981 */ /* 0x000ea2000c1e9100 */
[----:B------:R-:W-:-:S03]  /*0a80*/  LEA R11, R12, R11, 0x8 ;  /* 0x0000000b0c0b7211 */ /* 0x000fc600078e40ff */
[----:B------:R-:W5:Y:S01]  /*0a90*/  LDG.E.U8.CONSTANT R12, desc[UR8][R6.64+-0x6] ;  /* 0xfffffa08060c7981 */ /* 0x000f62000c1e9100 */
[----:B----4-:R-:W-:-:S03]  /*0aa0*/  LEA R14, R14, R13, 0x8 ;  /* 0x0000000d0e0e7211 */ /* 0x010fc600078e40ff */
[----:B------:R-:W5:Y:S01]  /*0ab0*/  LDG.E.U8.CONSTANT R13, desc[UR8][R6.64+-0x5] ;  /* 0xfffffb08060d7981 */ /* 0x000f62000c1e9100 */
[----:B------:R-:W-:-:S03]  /*0ac0*/  IMAD R27, R16, 0x100, R15 ;  /* 0x00000100101b7824 */ /* 0x000fc600078e020f */
[----:B------:R-:W4:Y:S04]  /*0ad0*/  LDG.E.U8.CONSTANT R16, desc[UR8][R6.64+-0x8] ;  /* 0xfffff80806107981 */ /* 0x000f28000c1e9100 */
[----:B------:R-:W4:Y:S01]  /*0ae0*/  LDG.E.U8.CONSTANT R15, desc[UR8][R6.64+-0x7] ;  /* 0xfffff908060f7981 */ /* 0x000f22000c1e9100 */
[----:B------:R-:W-:Y:S02]  /*0af0*/  LEA R25, R26, R25, 0x8 ;  /* 0x000000191a197211 */ /* 0x000fe400078e40ff */
[----:B------:R-:W-:Y:S02]  /*0b00*/  LEA R26, R14, R11, 0x10 ;  /* 0x0000000b0e1a7211 */ /* 0x000fe400078e80ff */
[----:B------:R-:W4:Y:S04]  /*0b10*/  LDG.E.U8.CONSTANT R14, desc[UR8][R4.64+-0x2] ;  /* 0xfffffe08040e7981 */ /* 0x000f28000c1e9100 */
[----:B------:R-:W4:Y:S01]  /*0b20*/  LDG.E.U8.CONSTANT R11, desc[UR8][R4.64+-0x1] ;  /* 0xffffff08040b7981 */ /* 0x000f22000c1e9100 */
[----:B------:R-:W-:Y:S01]  /*0b30*/  LEA R28, R24, R23, 0x8 ;  /* 0x00000017181c7211 */ /* 0x000fe200078e40ff */
[----:B------:R-:W0:Y:S01]  /*0b40*/  I2F.S8 R20, R20 ;  /* 0x0000001400147306 */ /* 0x000e220000001400 */
[----:B------:R-:W-:Y:S01]  /*0b50*/  IMAD.U32 R25, R25, 0x10000, R27 ;  /* 0x0001000019197824 */ /* 0x000fe200078e001b */
[----:B------:R-:W4:Y:S06]  /*0b60*/  LDG.E.U8.CONSTANT R23, desc[UR8][R4.64+0x1] ;  /* 0x0000010804177981 */ /* 0x000f2c000c1e9100 */
[----:B------:R-:W1:Y:S01]  /*0b70*/  I2F.S8 R24, R28.B1 ;  /* 0x1000001c00187306 */ /* 0x000e620000001400 */
[----:B0-----:R-:W-:-:S02]  /*0b80*/  FFMA R19, R26, R20, R19 ;  /* 0x000000141a137223 */ /* 0x001fc40000000013 */
[----:B------:R-:W4:Y:S01]  /*0b90*/  LDG.E.U8.CONSTANT R20, desc[UR8][R4.64] ;  /* 0x0000000804147981 */ /* 0x000f22000c1e9100 */
[----:B-1----:R-:W-:-:S03]  /*0ba0*/  FMUL R25, R25, R24 ;  /* 0x0000001819197220 */ /* 0x002fc60000400000 */
[----:B------:R-:W4:Y:S01]  /*0bb0*/  LDG.E.U8.CONSTANT R24, desc[UR8][R6.64+0x7] ;  /* 0x0000070806187981 */ /* 0x000f22000c1e9100 */
[----:B---3--:R-:W-:-:S03]  /*0bc0*/  LEA R27, R18, R17, 0x8 ;  /* 0x00000011121b7211 */ /* 0x008fc600078e40ff */
[----:B------:R-:W3:Y:S01]  /*0bd0*/  LDG.E.U8.CONSTANT R17, desc[UR8][R6.64+0x4] ;  /* 0x0000040806117981 */ /* 0x000ee2000c1e9100 */
[----:B--2---:R-:W-:-:S03]  /*0be0*/  IMAD R21, R22, 0x100, R21 ;  /* 0x0000010016157824 */ /* 0x004fc600078e0215 */
[----:B------:R-:W3:Y:S02]  /*0bf0*/  LDG.E.U8.CONSTANT R18, desc[UR8][R6.64+0x5] ;  /* 0x0000050806127981 */ /* 0x000ee4000c1e9100 */
[----:B------:R-:W-:Y:S02]  /*0c00*/  LEA R27, R21, R27, 0x10 ;  /* 0x0000001b151b7211 */ /* 0x000fe400078e80ff */
[----:B------:R-:W2:Y:S01]  /*0c10*/  LDG.E.U8.CONSTANT R21, desc[UR8][R6.64+0x6] ;  /* 0x0000060806157981 */ /* 0x000ea2000c1e9100 */
[----:B------:R-:W0:Y:S01]  /*0c20*/  I2F.S8 R22, R28 ;  /* 0x0000001c00167306 */ /* 0x000e220000001400 */
[----:B-----5:R-:W-:Y:S02]  /*0c30*/  IMAD R13, R13, 0x100, R12 ;  /* 0x000001000d0d7824 */ /* 0x020fe400078e020c */
[----:B------:R-:W5:Y:S01]  /*0c40*/  LDG.E.U8.CONSTANT R12, desc[UR8][R6.64+0x2] ;  /* 0x00000208060c7981 */ /* 0x000f62000c1e9100 */
[----:B----4-:R-:W-:-:S03]  /*0c50*/  LEA R16, R15, R16, 0x8 ;  /* 0x000000100f107211 */ /* 0x010fc600078e40ff */
[----:B------:R-:W5:Y:S01]  /*0c60*/  LDG.E.U8.CONSTANT R15, desc[UR8][R6.64+0x3] ;  /* 0x00000308060f7981 */ /* 0x000f62000c1e9100 */
[----:B0-----:R-:W-:-:S03]  /*0c70*/  FFMA R26, R27, R22, R25 ;  /* 0x000000161b1a7223 */ /* 0x001fc60000000019 */
[----:B------:R-:W4:Y:S04]  /*0c80*/  LDG.E.U8.CONSTANT R22, desc[UR8][R6.64] ;  /* 0x0000000806167981 */ /* 0x000f28000c1e9100 */
[----:B------:R-:W4:Y:S01]  /*0c90*/  LDG.E.U8.CONSTANT R25, desc[UR8][R6.64+0x1] ;  /* 0x0000010806197981 */ /* 0x000f22000c1e9100 */
[----:B------:R-:W-:Y:S01]  /*0ca0*/  LEA R14, R11, R14, 0x8 ;  /* 0x0000000e0b0e7211 */ /* 0x000fe200078e40ff */
[----:B------:R-:W-:Y:S02]  /*0cb0*/  IMAD.U32 R13, R13, 0x10000, R16 ;  /* 0x000100000d0d7824 */ /* 0x000fe400078e0010 */
[----:B------:R-:W4:Y:S01]  /*0cc0*/  LDG.E.U8.CONSTANT R27, desc[UR8][R6.64+-0x4] ;  /* 0xfffffc08061b7981 */ /* 0x000f22000c1e9100 */
[----:B------:R-:W-:-:S03]  /*0cd0*/  SHF.L.U32 R28, R14, 0x10, RZ ;  /* 0x000000100e1c7819 */ /* 0x000fc600000006ff */
[----:B------:R-:W4:Y:S03]  /*0ce0*/  LDG.E.U8.CONSTANT R16, desc[UR8][R6.64+-0x3] ;  /* 0xfffffd0806107981 */ /* 0x000f26000c1e9100 */
[----:B------:R-:W0:Y:S01]  /*0cf0*/  I2F.S8 R28, R28.B2 ;  /* 0x2000001c001c7306 */ /* 0x000e220000001400 */
[----:B------:R-:W4:Y:S01]  /*0d00*/  LDG.E.U8.CONSTANT R14, desc[UR8][R6.64+-0x1] ;  /* 0xffffff08060e7981 */ /* 0x000f22000c1e9100 */
[----:B0-----:R-:W-:Y:S01]  /*0d10*/  FFMA R13, R13, R28, R26 ;  /* 0x0000001c0d0d7223 */ /* 0x001fe2000000001a */
[----:B------:R-:W-:Y:S02]  /*0d20*/  LEA R28, R23, R20, 0x8 ;  /* 0x00000014171c7211 */ /* 0x000fe400078e40ff */
[----:B------:R-:W4:Y:S04]  /*0d30*/  LDG.E.U8.CONSTANT R26, desc[UR8][R6.64+0xe] ;  /* 0x00000e08061a7981 */ /* 0x000f28000c1e9100 */
[----:B------:R-:W4:Y:S04]  /*0d40*/  LDG.E.U8.CONSTANT R23, desc[UR8][R6.64+0xa] ;  /* 0x00000a0806177981 */ /* 0x000f28000c1e9100 */
[----:B------:R-:W4:Y:S01]  /*0d50*/  LDG.E.U8.CONSTANT R20, desc[UR8][R6.64+0x8] ;  /* 0x0000080806147981 */ /* 0x000f22000c1e9100 */
[----:B---3--:R-:W-:-:S03]  /*0d60*/  LEA R18, R18, R17, 0x8 ;  /* 0x0000001112127211 */ /* 0x008fc600078e40ff */
[----:B------:R-:W3:Y:S01]  /*0d70*/  LDG.E.U8.CONSTANT R17, desc[UR8][R6.64+-0x2] ;  /* 0xfffffe0806117981 */ /* 0x000ee2000c1e9100 */
[----:B--2---:R-:W-:-:S03]  /*0d80*/  LEA R21, R24, R21, 0x8 ;  /* 0x0000001518157211 */ /* 0x004fc600078e40ff */
[----:B------:R-:W2:Y:S01]  /*0d90*/  LDG.E.U8.CONSTANT R24, desc[UR8][R6.64+0xc] ;  /* 0x00000c0806187981 */ /* 0x000ea2000c1e9100 */
[----:B------:R-:W-:-:S03]  /*0da0*/  LEA R21, R21, R18, 0x10 ;  /* 0x0000001215157211 */ /* 0x000fc600078e80ff */
[----:B------:R-:W2:Y:S01]  /*0db0*/  LDG.E.U8.CONSTANT R18, desc[UR8][R6.64+0xb] ;  /* 0x00000b0806127981 */ /* 0x000ea2000c1e9100 */
[----:B-----5:R-:W-:Y:S02]  /*0dc0*/  IMAD R15, R15, 0x100, R12 ;  /* 0x000001000f0f7824 */ /* 0x020fe400078e020c */
[----:B------:R-:W0:Y:S01]  /*0dd0*/  I2F.S8 R12, R28.B1 ;  /* 0x1000001c000c7306 */ /* 0x000e220000001400 */
[----:B----4-:R-:W-:Y:S02]  /*0de0*/  IMAD R22, R25, 0x100, R22 ;  /* 0x0000010019167824 */ /* 0x010fe400078e0216 */
[----:B0-----:R-:W-:Y:S02]  /*0df0*/  FMUL R25, R21, R12 ;  /* 0x0000000c15197220 */ /* 0x001fe40000400000 */
[----:B------:R-:W4:Y:S04]  /*0e00*/  LDG.E.U8.CONSTANT R21, desc[UR8][R4.64+0x2] ;  /* 0x0000020804157981 */ /* 0x000f28000c1e9100 */
[----:B------:R-:W4:Y:S01]  /*0e10*/  LDG.E.U8.CONSTANT R12, desc[UR8][R4.64+0x3] ;  /* 0x00000308040c7981 */ /* 0x000f22000c1e9100 */
[----:B------:R-:W-:-:S02]  /*0e20*/  LEA R22, R15, R22, 0x10 ;  /* 0x000000160f167211 */ /* 0x000fc400078e80ff */
[----:B------:R-:W0:Y:S03]  /*0e30*/  I2F.S8 R15, R28 ;  /* 0x0000001c000f7306 */ /* 0x000e260000001400 */
[----:B0-----:R-:W-:Y:S02]  /*0e40*/  FFMA R22, R22, R15, R25 ;  /* 0x0000000f16167223 */ /* 0x001fe40000000019 */
[----:B------:R-:W5:Y:S01]  /*0e50*/  LDG.E.U8.CONSTANT R25, desc[UR8][R6.64+0xd] ;  /* 0x00000d0806197981 */ /* 0x000f62000c1e9100 */
[----:B------:R-:W-:-:S03]  /*0e60*/  LEA R16, R16, R27, 0x8 ;  /* 0x0000001b10107211 */ /* 0x000fc600078e40ff */
[----:B------:R-:W5:Y:S04]  /*0e70*/  LDG.E.U8.CONSTANT R27, desc[UR8][R6.64+0xf] ;  /* 0x00000f08061b7981 */ /* 0x000f68000c1e9100 */
[----:B------:R-:W5:Y:S01]  /*0e80*/  LDG.E.U8.CONSTANT R15, desc[UR8][R6.64+0x16] ;  /* 0x00001608060f7981 */ /* 0x000f62000c1e9100 */
[----:B---3--:R-:W-:-:S03]  /*0e90*/  IMAD R17, R14, 0x100, R17 ;  /* 0x000001000e117824 */ /* 0x008fc600078e0211 */
[----:B------:R-:W3:Y:S01]  /*0ea0*/  LDG.E.U8.CONSTANT R14, desc[UR8][R6.64+0x14] ;  /* 0x00001408060e7981 */ /* 0x000ee2000c1e9100 */
[----:B--2---:R-:W-:Y:S01]  /*0eb0*/  LEA R23, R18, R23, 0x8 ;  /* 0x0000001712177211 */ /* 0x004fe200078e40ff */
[----:B------:R-:W-:Y:S02]  /*0ec0*/  IMAD.U32 R18, R17, 0x10000, R16 ;  /* 0x0001000011127824 */ /* 0x000fe400078e0010 */
[----:B------:R-:W3:Y:S04]  /*0ed0*/  LDG.E.U8.CONSTANT R17, desc[UR8][R6.64+0x15] ;  /* 0x0000150806117981 */ /* 0x000ee8000c1e9100 */
[----:B------:R-:W2:Y:S01]  /*0ee0*/  LDG.E.U8.CONSTANT R16, desc[UR8][R6.64+0x17] ;  /* 0x0000170806107981 */ /* 0x000ea2000c1e9100 */
[----:B------:R-:W0:Y:S01]  /*0ef0*/  I2F.S8 R11, R11 ;  /* 0x0000000b000b7306 */ /* 0x000e220000001400 */
[----:B------:R-:W-:-:S02]  /*0f00*/  LEA R20, R29, R20, 0x8 ;  /* 0x000000141d147211 */ /* 0x000fc400078e40ff */
[----:B------:R-:W2:Y:S02]  /*0f10*/  LDG.E.U8.CONSTANT R29, desc[UR8][R6.64+0x1f] ;  /* 0x00001f08061d7981 */ /* 0x000ea4000c1e9100 */
[----:B------:R-:W-:Y:S02]  /*0f20*/  LEA R23, R23, R20, 0x10 ;  /* 0x0000001417177211 */ /* 0x000fe400078e80ff */
[----:B------:R-:W2:Y:S01]  /*0f30*/  LDG.E.U8.CONSTANT R20, desc[UR8][R4.64+0x4] ;  /* 0x0000040804147981 */ /* 0x000ea2000c1e9100 */
[----:B----4-:R-:W-:-:S05]  /*0f40*/  LEA R21, R12, R21, 0x8 ;  /* 0x000000150c157211 */ /* 0x010fca00078e40ff */
[----:B------:R-:W-:Y:S02]  /*0f50*/  IMAD.U32 R28, R21, 0x10000, RZ ;  /* 0x00010000151c7824 */ /* 0x000fe400078e00ff */
[----:B0-----:R-:W-:Y:S01]  /*0f60*/  FFMA R13, R18, R11, R13 ;  /* 0x0000000b120d7223 */ /* 0x001fe2000000000d */
[----:B------:R-:W4:Y:S03]  /*0f70*/  LDG.E.U8.CONSTANT R21, desc[UR8][R4.64+0x5] ;  /* 0x0000050804157981 */ /* 0x000f26000c1e9100 */
[----:B------:R-:W0:Y:S01]  /*0f80*/  I2F.S8 R28, R28.B2 ;  /* 0x2000001c001c7306 */ /* 0x000e220000001400 */
[----:B------:R-:W4:Y:S01]  /*0f90*/  LDG.E.U8.CONSTANT R11, desc[UR8][R6.64+0x12] ;  /* 0x00001208060b7981 */ /* 0x000f22000c1e9100 */
[----:B0-----:R-:W-:-:S03]  /*0fa0*/  FFMA R18, R23, R28, R22 ;  /* 0x0000001c17127223 */ /* 0x001fc60000000016 */
[----:B------:R-:W4:Y:S04]  /*0fb0*/  LDG.E.U8.CONSTANT R23, desc[UR8][R6.64+0x10] ;  /* 0x0000100806177981 */ /* 0x000f28000c1e9100 */
[----:B------:R-:W4:Y:S01]  /*0fc0*/  LDG.E.U8.CONSTANT R22, desc[UR8][R6.64+0x11] ;  /* 0x0000110806167981 */ /* 0x000f22000c1e9100 */
[----:B-----5:R-:W-:-:S03]  /*0fd0*/  LEA R25, R25, R24, 0x8 ;  /* 0x0000001819197211 */ /* 0x020fc600078e40ff */
[----:B------:R-:W5:Y:S01]  /*0fe0*/  LDG.E.U8.CONSTANT R24, desc[UR8][R6.64+0x13] ;  /* 0x0000130806187981 */ /* 0x000f62000c1e9100 */
[----:B------:R-:W-:Y:S01]  /*0ff0*/  LEA R26, R27, R26, 0x8 ;  /* 0x0000001a1b1a7211 */ /* 0x000fe200078e40ff */
[----:B---3--:R-:W-:-:S03]  /*1000*/  IMAD R14, R17, 0x100, R14 ;  /* 0x00000100110e7824 */ /* 0x008fc600078e020e */
[----:B------:R-:W-:Y:S02]  /*1010*/  LEA R17, R26, R25, 0x10 ;  /* 0x000000191a117211 */ /* 0x000fe400078e80ff */
[----:B--2---:R-:W-:Y:S01]  /*1020*/  LEA R15, R16, R15, 0x8 ;  /* 0x0000000f100f7211 */ /* 0x004fe200078e40ff */
[----:B------:R-:W2:Y:S04]  /*1030*/  LDG.E.U8.CONSTANT R25, desc[UR8][R6.64+0x1a] ;  /* 0x00001a0806197981 */ /* 0x000ea8000c1e9100 */
[----:B------:R-:W2:Y:S01]  /*1040*/  LDG.E.U8.CONSTANT R16, desc[UR8][R6.64+0x1b] ;  /* 0x00001b0806107981 */ /* 0x000ea2000c1e9100 */
[----:B------:R-:W-:-:S03]  /*1050*/  IMAD.U32 R26, R15, 0x10000, R14 ;  /* 0x000100000f1a7824 */ /* 0x000fc600078e000e */
[----:B------:R-:W3:Y:S01]  /*1060*/  LDG.E.U8.CONSTANT R15, desc[UR8][R4.64+0x7] ;  /* 0x00000708040f7981 */ /* 0x000ee2000c1e9100 */
[----:B------:R-:W0:Y:S03]  /*1070*/  I2F.S8 R12, R12 ;  /* 0x0000000c000c7306 */ /* 0x000e260000001400 */
[----:B------:R-:W3:Y:S04]  /*1080*/  LDG.E.U8.CONSTANT R27, desc[UR8][R6.64+0x18] ;  /* 0x00001808061b7981 */ /* 0x000ee8000c1e9100 */
[----:B------:R-:W3:Y:S01]  /*1090*/  LDG.E.U8.CONSTANT R14, desc[UR8][R6.64+0x19] ;  /* 0x00001908060e7981 */ /* 0x000ee2000c1e9100 */
[----:B0-----:R-:W-:-:S03]  /*10a0*/  FFMA R17, R17, R12, R18 ;  /* 0x0000000c11117223 */ /* 0x001fc60000000012 */
[----:B------:R-:W3:Y:S04]  /*10b0*/  LDG.E.U8.CONSTANT R18, desc[UR8][R6.64+0x1e] ;  /* 0x00001e0806127981 */ /* 0x000ee8000c1e9100 */
[----:B------:R-:W3:Y:S01]  /*10c0*/  LDG.E.U8.CONSTANT R12, desc[UR8][R6.64+0x21] ;  /* 0x00002108060c7981 */ /* 0x000ee2000c1e9100 */
[----:B----4-:R-:W-:Y:S02]  /*10d0*/  LEA R23, R22, R23, 0x8 ;  /* 0x0000001716177211 */ /* 0x010fe400078e40ff */
[----:B------:R-:W-:Y:S02]  /*10e0*/  LEA R22, R21, R20, 0x8 ;  /* 0x0000001415167211 */ /* 0x000fe400078e40ff */
[----:B------:R-:W4:Y:S02]  /*10f0*/  LDG.E.U8.CONSTANT R20, desc[UR8][R4.64+0x6] ;  /* 0x0000060804147981 */ /* 0x000f24000c1e9100 */
[----:B------:R-:W0:Y:S01]  /*1100*/  I2F.S8 R21, R22.B1 ;  /* 0x1000001600157306 */ /* 0x000e220000001400 */
[----:B-----5:R-:W-:-:S05]  /*1110*/  IMAD R24, R24, 0x100, R11 ;  /* 0x0000010018187824 */ /* 0x020fca00078e020b */
[----:B------:R-:W-:Y:S02]  /*1120*/  LEA R11, R24, R23, 0x10 ;  /* 0x00000017180b7211 */ /* 0x000fe400078e80ff */
[----:B------:R-:W5:Y:S04]  /*1130*/  LDG.E.U8.CONSTANT R23, desc[UR8][R6.64+0x1c] ;  /* 0x00001c0806177981 */ /* 0x000f68000c1e9100 */
[----:B------:R-:W5:Y:S01]  /*1140*/  LDG.E.U8.CONSTANT R24, desc[UR8][R6.64+0x1d] ;  /* 0x00001d0806187981 */ /* 0x000f62000c1e9100 */
[----:B0-----:R-:W-:Y:S02]  /*1150*/  FMUL R28, R26, R21 ;  /* 0x000000151a1c7220 */ /* 0x001fe40000400000 */
[----:B------:R0:W1:Y:S01]  /*1160*/  I2F.S8 R26, R22 ;  /* 0x00000016001a7306 */ /* 0x0000620000001400 */
[----:B------:R-:W5:Y:S04]  /*1170*/  LDG.E.U8.CONSTANT R21, desc[UR8][R4.64+0x9] ;  /* 0x0000090804157981 */ /* 0x000f68000c1e9100 */
[----:B0-----:R-:W5:Y:S01]  /*1180*/  LDG.E.U8.CONSTANT R22, desc[UR8][R6.64+0x27] ;  /* 0x0000270806167981 */ /* 0x001f62000c1e9100 */
[----:B-1----:R-:W-:-:S03]  /*1190*/  FFMA R26, R11, R26, R28 ;  /* 0x0000001a0b1a7223 */ /* 0x002fc6000000001c */
[----:B------:R-:W5:Y:S01]  /*11a0*/  LDG.E.U8.CONSTANT R11, desc[UR8][R6.64+0x20] ;  /* 0x00002008060b7981 */ /* 0x000f62000c1e9100 */
[----:B--2---:R-:W-:-:S03]  /*11b0*/  IMAD R25, R16, 0x100, R25 ;  /* 0x0000010010197824 */ /* 0x004fc600078e0219 */
[----:B------:R-:W2:Y:S01]  /*11c0*/  LDG.E.U8.CONSTANT R16, desc[UR8][R4.64+0x8] ;  /* 0x0000080804107981 */ /* 0x000ea2000c1e9100 */
[----:B---3--:R-:W-:-:S05]  /*11d0*/  LEA R14, R14, R27, 0x8 ;  /* 0x0000001b0e0e7211 */ /* 0x008fca00078e40ff */
[----:B------:R-:W-:Y:S02]  /*11e0*/  IMAD.U32 R27, R25, 0x10000, R14 ;  /* 0x00010000191b7824 */ /* 0x000fe400078e000e */
[----:B------:R-:W-:-:S04]  /*11f0*/  FADD R25, RZ, R8 ;  /* 0x00000008ff197221 */ /* 0x000fc80000000000 */
[----:B------:R-:W-:Y:S01]  /*1200*/  FADD R14, R25, R10 ;  /* 0x0000000a190e7221 */ /* 0x000fe20000000000 */
[----:B------:R-:W-:Y:S01]  /*1210*/  LEA R29, R29, R18, 0x8 ;  /* 0x000000121d1d7211 */ /* 0x000fe200078e40ff */
[----:B------:R-:W3:Y:S04]  /*1220*/  LDG.E.U8.CONSTANT R25, desc[UR8][R6.64+0x22] ;  /* 0x0000220806197981 */ /* 0x000ee8000c1e9100 */
[----:B------:R-:W3:Y:S04]  /*1230*/  LDG.E.U8.CONSTANT R10, desc[UR8][R6.64+0x23] ;  /* 0x00002308060a7981 */ /* 0x000ee8000c1e9100 */
[----:B------:R-:W3:Y:S01]  /*1240*/  LDG.E.U8.CONSTANT R18, desc[UR8][R6.64+0x24] ;  /* 0x0000240806127981 */ /* 0x000ee2000c1e9100 */
[----:B----4-:R-:W-:-:S04]  /*1250*/  LEA R20, R15, R20, 0x8 ;  /* 0x000000140f147211 */ /* 0x010fc800078e40ff */
[----:B------:R-:W-:-:S06]  /*1260*/  SHF.L.U32 R20, R20, 0x10, RZ ;  /* 0x0000001014147819 */ /* 0x000fcc00000006ff */
[----:B------:R-:W0:Y:S01]  /*1270*/  I2F.S8 R20, R20.B2 ;  /* 0x2000001400147306 */ /* 0x000e220000001400 */
[----:B-----5:R-:W-:Y:S02]  /*1280*/  LEA R24, R24, R23, 0x8 ;  /* 0x0000001718187211 */ /* 0x020fe400078e40ff */
[----:B------:R-:W4:Y:S05]  /*1290*/  LDG.E.U8.CONSTANT R23, desc[UR8][R6.64+0x25] ;  /* 0x0000250806177981 */ /* 0x000f2a000c1e9100 */
[----:B------:R-:W1:Y:S01]  /*12a0*/  I2F.S8 R15, R15 ;  /* 0x0000000f000f7306 */ /* 0x000e620000001400 */
[----:B0-----:R-:W-:Y:S02]  /*12b0*/  FFMA R8, R27, R20, R26 ;  /* 0x000000141b087223 */ /* 0x001fe4000000001a */
[----:B------:R-:W5:Y:S01]  /*12c0*/  LDG.E.U8.CONSTANT R27, desc[UR8][R6.64+0x26] ;  /* 0x00002608061b7981 */ /* 0x000f62000c1e9100 */
[----:B------:R-:W-:-:S02]  /*12d0*/  IMAD.U32 R29, R29, 0x10000, R24 ;  /* 0x000100001d1d7824 */ /* 0x000fc400078e0018 */
[----:B------:R-:W-:Y:S02]  /*12e0*/  FADD R14, R14, R19 ;  /* 0x000000130e0e7221 */ /* 0x000fe40000000000 */
[----:B------:R-:W5:Y:S01]  /*12f0*/  LDG.E.U8.CONSTANT R19, desc[UR8][R6.64+0x28] ;  /* 0x0000280806137981 */ /* 0x000f62000c1e9100 */
[----:B-1----:R-:W-:-:S03]  /*1300*/  FFMA R8, R29, R15, R8 ;  /* 0x0000000f1d087223 */ /* 0x002fc60000000008 */
[----:B------:R-:W5:Y:S01]  /*1310*/  LDG.E.U8.CONSTANT R29, desc[UR8][R4.64+0xa] ;  /* 0x00000a08041d7981 */ /* 0x000f62000c1e9100 */
[----:B------:R-:W-:-:S03]  /*1320*/  LEA R11, R12, R11, 0x8 ;  /* 0x0000000b0c0b7211 */ /* 0x000fc600078e40ff */
[----:B------:R-:W5:Y:S04]  /*1330*/  LDG.E.U8.CONSTANT R12, desc[UR8][R4.64+0xb] ;  /* 0x00000b08040c7981 */ /* 0x000f68000c1e9100 */
[----:B------:R-:W5:Y:S04]  /*1340*/  LDG.E.U8.CONSTANT R20, desc[UR8][R6.64+0x29] ;  /* 0x0000290806147981 */ /* 0x000f68000c1e9100 */
[----:B------:R-:W5:Y:S01]  /*1350*/  LDG.E.U8.CONSTANT R15, desc[UR8][R6.64+0x2a] ;  /* 0x00002a08060f7981 */ /* 0x000f62000c1e9100 */
[----:B--2---:R-:W-:-:S03]  /*1360*/  LEA R24, R21, R16, 0x8 ;  /* 0x0000001015187211 */ /* 0x004fc600078e40ff */
[----:B------:R-:W2:Y:S01]  /*1370*/  LDG.E.U8.CONSTANT R16, desc[UR8][R6.64+0x2b] ;  /* 0x00002b0806107981 */ /* 0x000ea2000c1e9100 */
[----:B------:R-:W0:Y:S01]  /*1380*/  I2F.S8 R21, R24.B1 ;  /* 0x1000001800157306 */ /* 0x000e220000001400 */
[----:B------:R-:W-:Y:S01]  /*1390*/  FADD R14, R14, R13 ;  /* 0x0000000d0e0e7221 */ /* 0x000fe20000000000 */
[----:B---3--:R-:W-:Y:S02]  /*13a0*/  IMAD R26, R10, 0x100, R25 ;  /* 0x000001000a1a7824 */ /* 0x008fe400078e0219 */
[----:B------:R-:W3:Y:S01]  /*13b0*/  LDG.E.U8.CONSTANT R25, desc[UR8][R6.64+0x37] ;  /* 0x0000370806197981 */ /* 0x000ee2000c1e9100 */
[----:B------:R-:W-:-:S03]  /*13c0*/  FADD R17, R14, R17 ;  /* 0x000000110e117221 */ /* 0x000fc60000000000 */
[----:B------:R-:W3:Y:S01]  /*13d0*/  LDG.E.U8.CONSTANT R14, desc[UR8][R6.64+0x2d] ;  /* 0x00002d08060e7981 */ /* 0x000ee2000c1e9100 */
[----:B----4-:R-:W-:Y:S01]  /*13e0*/  LEA R10, R23, R18, 0x8 ;  /* 0x00000012170a7211 */ /* 0x010fe200078e40ff */
[----:B------:R-:W-:Y:S01]  /*13f0*/  IMAD.U32 R23, R26, 0x10000, R11 ;  /* 0x000100001a177824 */ /* 0x000fe200078e000b */
[----:B------:R1:W4:Y:S01]  /*1400*/  I2F.S8 R18, R24 ;  /* 0x0000001800127306 */ /* 0x0003220000001400 */
[----:B------:R-:W3:Y:S01]  /*1410*/  LDG.E.U8.CONSTANT R11, desc[UR8][R4.64+0xd] ;  /* 0x00000d08040b7981 */ /* 0x000ee2000c1e9100 */
[----:B-----5:R-:W-:-:S03]  /*1420*/  LEA R27, R22, R27, 0x8 ;  /* 0x0000001b161b7211 */ /* 0x020fc600078e40ff */
[----:B-1----:R-:W5:Y:S01]  /*1430*/  LDG.E.U8.CONSTANT R24, desc[UR8][R6.64+0x36] ;  /* 0x0000360806187981 */ /* 0x002f62000c1e9100 */
[----:B------:R-:W-:-:S03]  /*1440*/  LEA R26, R27, R10, 0x10 ;  /* 0x0000000a1b1a7211 */ /* 0x000fc600078e80ff */
[----:B------:R-:W5:Y:S04]  /*1450*/  LDG.E.U8.CONSTANT R22, desc[UR8][R6.64+0x34] ;  /* 0x0000340806167981 */ /* 0x000f68000c1e9100 */
[----:B------:R-:W3:Y:S01]  /*1460*/  LDG.E.U8.CONSTANT R10, desc[UR8][R4.64+0xc] ;  /* 0x00000c08040a7981 */ /* 0x000ee2000c1e9100 */
[----:B0-----:R-:W-:-:S03]  /*1470*/  FMUL R26, R26, R21 ;  /* 0x000000151a1a7220 */ /* 0x001fc60000400000 */
[----:B------:R-:W5:Y:S01]  /*1480*/  LDG.E.U8.CONSTANT R21, desc[UR8][R6.64+0x31] ;  /* 0x0000310806157981 */ /* 0x000f62000c1e9100 */
[----:B----4-:R-:W-:Y:S01]  /*1490*/  FFMA R13, R23, R18, R26 ;  /* 0x00000012170d7223 */ /* 0x010fe2000000001a */
[----:B------:R-:W-:Y:S01]  /*14a0*/  LEA R26, R12, R29, 0x8 ;  /* 0x0000001d0c1a7211 */ /* 0x000fe200078e40ff */
[----:B------:R-:W-:Y:S01]  /*14b0*/  IMAD R19, R20, 0x100, R19 ;  /* 0x0000010014137824 */ /* 0x000fe200078e0213 */
[----:B------:R-:W4:Y:S02]  /*14c0*/  LDG.E.U8.CONSTANT R18, desc[UR8][R6.64+0x32] ;  /* 0x0000320806127981 */ /* 0x000f24000c1e9100 */
[----:B------:R-:W-:Y:S02]  /*14d0*/  SHF.L.U32 R26, R26, 0x10, RZ ;  /* 0x000000101a1a7819 */ /* 0x000fe400000006ff */
[----:B------:R-:W4:Y:S04]  /*14e0*/  LDG.E.U8.CONSTANT R20, desc[UR8][R6.64+0x30] ;  /* 0x0000300806147981 */ /* 0x000f28000c1e9100 */
[----:B------:R-:W4:Y:S01]  /*14f0*/  LDG.E.U8.CONSTANT R23, desc[UR8][R6.64+0x33] ;  /* 0x0000330806177981 */ /* 0x000f22000c1e9100 */
[----:B------:R-:W0:Y:S03]  /*1500*/  I2F.S8 R26, R26.B2 ;  /* 0x2000001a001a7306 */ /* 0x000e260000001400 */
[----:B------:R-:W4:Y:S01]  /*1510*/  LDG.E.U8.CONSTANT R27, desc[UR8][R6.64+0x35] ;  /* 0x00003508061b7981 */ /* 0x000f22000c1e9100 */
[----:B--2---:R-:W-:-:S03]  /*1520*/  LEA R16, R16, R15, 0x8 ;  /* 0x0000000f10107211 */ /* 0x004fc600078e40ff */
[----:B------:R-:W2:Y:S02]  /*1530*/  LDG.E.U8.CONSTANT R15, desc[UR8][R6.64+0x2f] ;  /* 0x00002f08060f7981 */ /* 0x000ea4000c1e9100 */
[----:B------:R-:W-:Y:S02]  /*1540*/  IMAD.U32 R16, R16, 0x10000, R19 ;  /* 0x0001000010107824 */ /* 0x000fe400078e0013 */
[----:B------:R-:W2:Y:S02]  /*1550*/  LDG.E.U8.CONSTANT R19, desc[UR8][R6.64+0x2c] ;  /* 0x00002c0806137981 */ /* 0x000ea4000c1e9100 */
[----:B0-----:R-:W-:Y:S02]  /*1560*/  FFMA R13, R16, R26, R13 ;  /* 0x0000001a100d7223 */ /* 0x001fe4000000000d */
[----:B------:R-:W2:Y:S01]  /*1570*/  LDG.E.U8.CONSTANT R16, desc[UR8][R6.64+0x2e] ;  /* 0x00002e0806107981 */ /* 0x000ea2000c1e9100 */
[----:B------:R-:W-:-:S03]  /*1580*/  FADD R8, R17, R8 ;  /* 0x0000000811087221 */ /* 0x000fc60000000000 */
[----:B------:R-:W2:Y:S01]  /*1590*/  LDG.E.U8.CONSTANT R17, desc[UR8][R6.64+0x3a] ;  /* 0x00003a0806117981 */ /* 0x000ea2000c1e9100 */
[----:B---3--:R-:W-:Y:S02]  /*15a0*/  LEA R26, R11, R10, 0x8 ;  /* 0x0000000a0b1a7211 */ /* 0x008fe400078e40ff */
[----:B------:R-:W0:Y:S01]  /*15b0*/  LDC.64 R10, c[0x0][0x398] ;  /* 0x0000e600ff0a7b82 */ /* 0x000e220000000a00 */
[----:B-----5:R-:W-:Y:S02]  /*15c0*/  IMAD R25, R25, 0x100, R24 ;  /* 0x0000010019197824 */ /* 0x020fe400078e0218 */
[----:B------:R-:W1:Y:S01]  /*15d0*/  I2F.S8 R24, R26.B1 ;  /* 0x1000001a00187306 */ /* 0x000e620000001400 */
[----:B----4-:R-:W-:Y:S02]  /*15e0*/  LEA R20, R21, R20, 0x8 ;  /* 0x0000001415147211 */ /* 0x010fe400078e40ff */
[----:B------:R-:W3:Y:S01]  /*15f0*/  LDG.E.U8.CONSTANT R21, desc[UR8][R4.64+0xe] ;  /* 0x00000e0804157981 */ /* 0x000ee2000c1e9100 */
[----:B------:R-:W-:-:S03]  /*1600*/  LEA R23, R23, R18, 0x8 ;  /* 0x0000001217177211 */ /* 0x000fc600078e40ff */
[----:B------:R-:W3:Y:S01]  /*1610*/  LDG.E.U8.CONSTANT R18, desc[UR8][R4.64+0xf] ;  /* 0x00000f0804127981 */ /* 0x000ee2000c1e9100 */
[----:B------:R-:W-:Y:S01]  /*1620*/  LEA R22, R27, R22, 0x8 ;  /* 0x000000161b167211 */ /* 0x000fe200078e40ff */
[----:B0-----:R-:W-:Y:S01]  /*1630*/  IMAD.WIDE R10, R0, 0x2, R10 ;  /* 0x00000002000a7825 */ /* 0x001fe200078e020a */
[----:B------:R-:W-:Y:S02]  /*1640*/  LEA R27, R23, R20, 0x10 ;  /* 0x00000014171b7211 */ /* 0x000fe400078e80ff */
[----:B------:R-:W4:Y:S01]  /*1650*/  LDG.E.U8.CONSTANT R23, desc[UR8][R6.64+0x38] ;  /* 0x0000380806177981 */ /* 0x000f22000c1e9100 */
[----:B------:R-:W-:-:S03]  /*1660*/  IMAD.U32 R25, R25, 0x10000, R22 ;  /* 0x0001000019197824 */ /* 0x000fc600078e0016 */
[----:B------:R-:W5:Y:S01]  /*1670*/  LDG.E.U16.CONSTANT R10, desc[UR8][R10.64] ;  /* 0x000000080a0a7981 */ /* 0x000f62000c1e9500 */
[----:B-1----:R-:W-:-:S03]  /*1680*/  FMUL R28, R25, R24 ;  /* 0x00000018191c7220 */ /* 0x002fc60000400000 */
[----:B------:R-:W4:Y:S04]  /*1690*/  LDG.E.U8.CONSTANT R20, desc[UR8][R6.64+0x39] ;  /* 0x0000390806147981 */ /* 0x000f28000c1e9100 */
[----:B------:R-:W4:Y:S01]  /*16a0*/  LDG.E.U8.CONSTANT R24, desc[UR8][R6.64+0x3b] ;  /* 0x00003b0806187981 */ /* 0x000f22000c1e9100 */
[----:B------:R0:W1:Y:S03]  /*16b0*/  I2F.S8 R22, R26 ;  /* 0x0000001a00167306 */ /* 0x0000660000001400 */
[----:B0-----:R-:W4:Y:S01]  /*16c0*/  LDG.E.U8.CONSTANT R26, desc[UR8][R6.64+0x3f] ;  /* 0x00003f08061a7981 */ /* 0x001f22000c1e9100 */
[----:B--2---:R-:W-:-:S03]  /*16d0*/  LEA R14, R14, R19, 0x8 ;  /* 0x000000130e0e7211 */ /* 0x004fc600078e40ff */
[----:B------:R-:W2:Y:S01]  /*16e0*/  LDG.E.U8.CONSTANT R19, desc[UR8][R6.64+0x3d] ;  /* 0x00003d0806137981 */ /* 0x000ea2000c1e9100 */
[----:B------:R-:W-:-:S03]  /*16f0*/  IMAD R25, R15, 0x100, R16 ;  /* 0x000001000f197824 */ /* 0x000fc600078e0210 */
[----:B------:R-:W2:Y:S04]  /*1700*/  LDG.E.U8.CONSTANT R16, desc[UR8][R6.64+0x3c] ;  /* 0x00003c0806107981 */ /* 0x000ea8000c1e9100 */
[----:B------:R0:W2:Y:S01]  /*1710*/  LDG.E.U8.CONSTANT R15, desc[UR8][R6.64+0x3e] ;  /* 0x00003e08060f7981 */ /* 0x0000a2000c1e9100 */
[----:B------:R-:W0:Y:S01]  /*1720*/  I2F.S8 R12, R12 ;  /* 0x0000000c000c7306 */ /* 0x000e220000001400 */
[----:B-1----:R-:W-:Y:S01]  /*1730*/  FFMA R22, R27, R22, R28 ;  /* 0x000000161b167223 */ /* 0x002fe2000000001c */
[----:B------:R-:W-:Y:S01]  /*1740*/  IMAD.U32 R14, R25, 0x10000, R14 ;  /* 0x00010000190e7824 */ /* 0x000fe200078e000e */
[----:B------:R-:W-:-:S04]  /*1750*/  UIADD3 UR7, UPT, UPT, UR7, 0x1, URZ ;  /* 0x0000000107077890 */ /* 0x000fc8000fffe0ff */
[----:B------:R-:W-:Y:S01]  /*1760*/  UISETP.NE.AND UP0, UPT, UR7, URZ, UPT ;  /* 0x000000ff0700728c */ /* 0x000fe2000bf05270 */
[----:B0-----:R-:W-:-:S04]  /*1770*/  FFMA R13, R14, R12, R13 ;  /* 0x0000000c0e0d7223 */ /* 0x001fc8000000000d */
[----:B------:R-:W-:Y:S01]  /*1780*/  FADD R8, R8, R13 ;  /* 0x0000000d08087221 */ /* 0x000fe20000000000 */
[----:B------:R-:W-:Y:S02]  /*1790*/  IADD3 R6, P2, PT, R6, 0x80, RZ ;  /* 0x0000008006067810 */ /* 0x000fe40007f5e0ff */
[----:B------:R-:W-:Y:S02]  /*17a0*/  IADD3 R0, PT, PT, R0, 0x1, RZ ;  /* 0x0000000100007810 */ /* 0x000fe40007ffe0ff */
[----:B------:R-:W-:Y:S02]  /*17b0*/  IADD3.X R7, PT, PT, RZ, R7, RZ, P2, !PT ;  /* 0x00000007ff077210 */ /* 0x000fe400017fe4ff */
[----:B---3--:R-:W-:-:S04]  /*17c0*/  LEA R11, R18, R21, 0x8 ;  /* 0x00000015120b7211 */ /* 0x008fc800078e40ff */
[----:B------:R-:W-:-:S06]  /*17d0*/  SHF.L.U32 R11, R11, 0x10, RZ ;  /* 0x000000100b0b7819 */ /* 0x000fcc00000006ff */
[----:B------:R-:W0:Y:S01]  /*17e0*/  I2F.S8 R11, R11.B2 ;  /* 0x2000000b000b7306 */ /* 0x000e220000001400 */
[----:B-----5:R-:W-:Y:S02]  /*17f0*/  SHF.R.U32.HI R21, RZ, 0xa, R10 ;  /* 0x0000000aff157819 */ /* 0x020fe4000001160a */
[----:B----4-:R-:W-:Y:S01]  /*1800*/  LEA R23, R20, R23, 0x8 ;  /* 0x0000001714177211 */ /* 0x010fe200078e40ff */
[----:B------:R-:W-:Y:S01]  /*1810*/  IMAD.U32 R20, R10, 0x10000, RZ ;  /* 0x000100000a147824 */ /* 0x000fe200078e00ff */
[----:B------:R-:W-:Y:S02]  /*1820*/  LEA R24, R24, R17, 0x8 ;  /* 0x0000001118187211 */ /* 0x000fe400078e40ff */
[----:B------:R-:W-:Y:S01]  /*1830*/  LOP3.LUT P0, R17, R21, 0x1f, RZ, 0xc0, !PT ;  /* 0x0000001f15117812 */ /* 0x000fe2000780c0ff */
[----:B------:R-:W1:Y:S01]  /*1840*/  I2F.S8 R18, R18 ;  /* 0x0000001200127306 */ /* 0x000e620000001400 */
[----:B------:R-:W-:Y:S01]  /*1850*/  LEA R21, R24, R23, 0x10 ;  /* 0x0000001718157211 */ /* 0x000fe200078e80ff */
[----:B------:R-:W-:Y:S01]  /*1860*/  IMAD.SHL.U32 R10, R10, 0x2000, RZ ;  /* 0x000020000a0a7824 */ /* 0x000fe200078e00ff */
[----:B------:R-:W-:-:S02]  /*1870*/  LOP3.LUT R20, R20, 0x80000000, RZ, 0xc0, !PT ;  /* 0x8000000014147812 */ /* 0x000fc400078ec0ff */
[----:B------:R-:W-:Y:S01]  /*1880*/  IADD3 R23, PT, PT, R17, 0x70, RZ ;  /* 0x0000007011177810 */ /* 0x000fe20007ffe0ff */
[----:B0-----:R-:W-:-:S04]  /*1890*/  FFMA R22, R21, R11, R22 ;  /* 0x0000000b15167223 */ /* 0x001fc80000000016 */
[----:B------:R-:W-:Y:S01]  /*18a0*/  IMAD R20, R23, 0x800000, R20 ;  /* 0x0080000017147824 */ /* 0x000fe200078e0214 */
[----:B------:R-:W-:Y:S02]  /*18b0*/  ISETP.NE.AND P1, PT, R17, 0x1f, PT ;  /* 0x0000001f1100780c */ /* 0x000fe40003f25270 */
[----:B--2---:R-:W-:Y:S02]  /*18c0*/  LEA R16, R19, R16, 0x8 ;  /* 0x0000001013107211 */ /* 0x004fe400078e40ff */
[----:B------:R-:W-:Y:S02]  /*18d0*/  LEA R19, R26, R15, 0x8 ;  /* 0x0000000f1a137211 */ /* 0x000fe400078e40ff */
[----:B------:R-:W-:Y:S02]  /*18e0*/  LOP3.LUT R15, R10, 0x7fe000, RZ, 0xc0, !PT ;  /* 0x007fe0000a0f7812 */ /* 0x000fe400078ec0ff */
[----:B------:R-:W-:Y:S02]  /*18f0*/  LEA R11, R19, R16, 0x10 ;  /* 0x00000010130b7211 */ /* 0x000fe400078e80ff */
[----:B------:R-:W-:-:S03]  /*1900*/  IADD3 R15, PT, PT, R20, R15, RZ ;  /* 0x0000000f140f7210 */ /* 0x000fc60007ffe0ff */
[----:B-1----:R-:W-:Y:S01]  /*1910*/  FFMA R11, R11, R18, R22 ;  /* 0x000000120b0b7223 */ /* 0x002fe20000000016 */
[----:B------:R-:W-:Y:S02]  /*1920*/  FSEL R15, R15, RZ, P1 ;  /* 0x000000ff0f0f7208 */ /* 0x000fe40000800000 */
[----:B------:R-:W-:Y:S01]  /*1930*/  IADD3 R13, P1, PT, R4, 0x20, RZ ;  /* 0x00000020040d7810 */ /* 0x000fe20007f3e0ff */
[----:B------:R-:W-:Y:S01]  /*1940*/  FADD R8, R8, R11 ;  /* 0x0000000b08087221 */ /* 0x000fe20000000000 */
[----:B------:R-:W-:-:S03]  /*1950*/  FSEL R4, R15, RZ, P0 ;  /* 0x000000ff0f047208 */ /* 0x000fc60000000000 */
[----:B------:R-:W-:Y:S02]  /*1960*/  IMAD.X R14, RZ, RZ, R5, P1 ;  /* 0x000000ffff0e7224 */ /* 0x000fe400008e0605 */
[----:B------:R-:W-:Y:S01]  /*1970*/  FFMA R9, R4, R8, R9 ;  /* 0x0000000804097223 */ /* 0x000fe20000000009 */
[----:B------:R-:W-:Y:S06]  /*1980*/  BRA.U UP0, `(.L_x_4) ;  /* 0xffffffe900187547 */ /* 0x000fec000b83ffff */
.L_x_3:
[----:B------:R-:W-:Y:S01]  /*1990*/  STG.E desc[UR8][R2.64], R9 ;  /* 0x0000000902007986 */ /* 0x000fe2000c101908 */
[----:B------:R-:W-:Y:S05]  /*19a0*/  EXIT ;  /* 0x000000000000794d */ /* 0x000fea0003800000 */
.L_x_5:
        /* <DEDUP_REMOVED lines=13> */
.L_x_34:


//--------------------- .text.matmul_q6k_f32      --------------------------
	.section	.text.matmul_q6k_f32,"ax",@progbits
	.align	128
        .global         matmul_q6k_f32
        .type           matmul_q6k_f32,@function
        .size           matmul_q6k_f32,(.L_x_35 - matmul_q6k_f32)
        .other          matmul_q6k_f32,@"STO_CUDA_ENTRY STV_DEFAULT"
matmul_q6k_f32:
.text.matmul_q6k_f32:
[----:B------:R-:W-:Y:S01]  /*0000*/  LDC R1, c[0x0][0x37c] ;  /* 0x0000df00ff017b82 */ /* 0x000fe20000000800 */
[----:B------:R-:W0:Y:S07]  /*0010*/  S2R R3, SR_TID.X ;  /* 0x0000000000037919 */ /* 0x000e2e0000002100 */
[----:B------:R-:W1:Y:S01]  /*0020*/  LDC R15, c[0x0][0x364] ;  /* 0x0000d900ff0f7b82 */ /* 0x000e620000000800 */
[----:B------:R-:W2:Y:S01]  /*0030*/  LDCU.64 UR6, c[0x0][0x398] ;  /* 0x00007300ff0677ac */ /* 0x000ea20008000a00 */
[----:B------:R-:W1:Y:S06]  /*0040*/  S2R R2, SR_TID.Y ;  /* 0x0000000000027919 */ /* 0x000e6c0000002200 */
[----:B------:R-:W0:Y:S08]  /*0050*/  S2UR UR5, SR_CTAID.X ;  /* 0x00000000000579c3 */ /* 0x000e300000002500 */
[----:B------:R-:W0:Y:S08]  /*0060*/  LDC R0, c[0x0][0x360] ;  /* 0x0000d800ff007b82 */ /* 0x000e300000000800 */
[----:B------:R-:W1:Y:S01]  /*0070*/  S2UR UR4, SR_CTAID.Y ;  /* 0x00000000000479c3 */ /* 0x000e620000002600 */
[----:B0-----:R-:W-:-:S05]  /*0080*/  IMAD R0, R0, UR5, R3 ;  /* 0x0000000500007c24 */ /* 0x001fca000f8e0203 */
[----:B--2---:R-:W-:Y:S01]  /*0090*/  ISETP.GE.AND P0, PT, R0, UR7, PT ;  /* 0x0000000700007c0c */ /* 0x004fe2000bf06270 */
[----:B-1----:R-:W-:-:S05]  /*00a0*/  IMAD R15, R15, UR4, R2 ;  /* 0x000000040f0f7c24 */ /* 0x002fca000f8e0202 */
[----:B------:R-:W-:-:S13]  /*00b0*/  ISETP.GE.OR P0, PT, R15, UR6, P0 ;  /* 0x000000060f007c0c */ /* 0x000fda0008706670 */
[----:B------:R-:W-:Y:S05]  /*00c0*/  @P0 EXIT ;  /* 0x000000000000094d */ /* 0x000fea0003800000 */
[----:B------:R-:W0:Y:S01]  /*00d0*/  LDCU UR10, c[0x0][0x3a0] ;  /* 0x00007400ff0a77ac */ /* 0x000e220008000800 */
[----:B------:R-:W-:Y:S01]  /*00e0*/  IMAD.MOV.U32 R18, RZ, RZ, RZ ;  /* 0x000000ffff127224 */ /* 0x000fe200078e00ff */
[----:B------:R-:W1:Y:S01]  /*00f0*/  LDCU.64 UR8, c[0x0][0x358] ;  /* 0x00006b00ff0877ac */ /* 0x000e620008000a00 */
[----:B0-----:R-:W-:Y:S02]  /*0100*/  UISETP.GE.AND UP0, UPT, UR10, 0x100, UPT ;  /* 0x000001000a00788c */ /* 0x001fe4000bf06270 */
[----:B------:R-:W-:-:S04]  /*0110*/  USHF.R.S32.HI UR4, URZ, 0x1f, UR10 ;  /* 0x0000001fff047899 */ /* 0x000fc8000801140a */
[----:B------:R-:W-:-:S03]  /*0120*/  ULEA.HI UR4, UR4, UR10, URZ, 0x8 ;  /* 0x0000000a04047291 */ /* 0x000fc6000f8f40ff */
[----:B-1----:R-:W-:Y:S09]  /*0130*/  BRA.U !UP0, `(.L_x_6) ;  /* 0x0000000508987547 */ /* 0x002ff2000b800000 */
[----:B------:R-:W0:Y:S01]  /*0140*/  LDCU.64 UR6, c[0x0][0x388] ;  /* 0x00007100ff0677ac */ /* 0x000e220008000a00 */
[----:B------:R-:W-:Y:S02]  /*0150*/  IMAD R14, R15, UR10, RZ ;  /* 0x0000000a0f0e7c24 */ /* 0x000fe4000f8e02ff */
[----:B------:R-:W-:Y:S01]  /*0160*/  IMAD.MOV.U32 R18, RZ, RZ, RZ ;  /* 0x000000ffff127224 */ /* 0x000fe200078e00ff */
[----:B------:R-:W-:Y:S01]  /*0170*/  USHF.R.S32.HI UR4, URZ, 0x8, UR4 ;  /* 0x00000008ff047899 */ /* 0x000fe20008011404 */
[----:B------:R-:W-:-:S05]  /*0180*/  IMAD.MOV.U32 R17, RZ, RZ, RZ ;  /* 0x000000ffff117224 */ /* 0x000fca00078e00ff */
[----:B------:R-:W-:Y:S01]  /*0190*/  IMAD R16, R0, UR4, RZ ;  /* 0x0000000400107c24 */ /* 0x000fe2000f8e02ff */
[----:B0-----:R-:W-:-:S04]  /*01a0*/  UIADD3 UR5, UP0, UPT, UR6, 0x4, URZ ;  /* 0x0000000406057890 */ /* 0x001fc8000ff1e0ff */
[----:B------:R-:W-:-:S12]  /*01b0*/  UIADD3.X UR6, UPT, UPT, URZ, UR7, URZ, UP0, !UPT ;  /* 0x00000007ff067290 */ /* 0x000fd800087fe4ff */
.L_x_8:
[----:B------:R-:W0:Y:S01]  /*01c0*/  LDCU.64 UR10, c[0x0][0x390] ;  /* 0x00007200ff0a77ac */ /* 0x000e220008000a00 */
[----:B------:R-:W-:-:S04]  /*01d0*/  IMAD.IADD R2, R16, 0x1, R17 ;  /* 0x0000000110027824 */ /* 0x000fc800078e0211 */
[----:B------:R-:W-:-:S05]  /*01e0*/  IMAD R3, R2, 0xd2, RZ ;  /* 0x000000d202037824 */ /* 0x000fca00078e02ff */
[----:B0-----:R-:W-:-:S04]  /*01f0*/  IADD3 R2, P0, PT, R3, UR10, RZ ;  /* 0x0000000a03027c10 */ /* 0x001fc8000ff1e0ff */
[----:B------:R-:W-:-:S05]  /*0200*/  LEA.HI.X.SX32 R3, R3, UR11, 0x1, P0 ;  /* 0x0000000b03037c11 */ /* 0x000fca00080f0eff */
[----:B------:R-:W2:Y:S01]  /*0210*/  LDG.E.U16.CONSTANT R6, desc[UR8][R2.64+0xd0] ;  /* 0x0000d00802067981 */ /* 0x000ea2000c1e9500 */
[----:B------:R-:W-:Y:S02]  /*0220*/  IMAD.U32 R5, RZ, RZ, UR6 ;  /* 0x00000006ff057e24 */ /* 0x000fe4000f8e00ff */
[C---:B------:R-:W-:Y:S02]  /*0230*/  IMAD R21, R17.reuse, 0x100, R14 ;  /* 0x0000010011157824 */ /* 0x040fe400078e020e */
[----:B------:R-:W-:Y:S02]  /*0240*/  VIADD R17, R17, 0x1 ;  /* 0x0000000111117836 */ /* 0x000fe40000000000 */
[----:B------:R-:W-:-:S03]  /*0250*/  IMAD.MOV.U32 R19, RZ, RZ, 0x1 ;  /* 0x00000001ff137424 */ /* 0x000fc600078e00ff */
[----:B------:R-:W-:Y:S02]  /*0260*/  ISETP.NE.AND P0, PT, R17, UR4, PT ;  /* 0x0000000411007c0c */ /* 0x000fe4000bf05270 */
[----:B--2---:R-:W-:Y:S01]  /*0270*/  SHF.R.U32.HI R4, RZ, 0xa, R6 ;  /* 0x0000000aff047819 */ /* 0x004fe20000011606 */
[C---:B------:R-:W-:Y:S02]  /*0280*/  IMAD.U32 R7, R6.reuse, 0x10000, RZ ;  /* 0x0001000006077824 */ /* 0x040fe400078e00ff */
[----:B------:R-:W-:Y:S01]  /*0290*/  IMAD.SHL.U32 R6, R6, 0x2000, RZ ;  /* 0x0000200006067824 */ /* 0x000fe200078e00ff */
[----:B------:R-:W-:Y:S01]  /*02a0*/  LOP3.LUT P1, R8, R4, 0x1f, RZ, 0xc0, !PT ;  /* 0x0000001f04087812 */ /* 0x000fe2000782c0ff */
[----:B------:R-:W-:Y:S01]  /*02b0*/  IMAD.U32 R4, RZ, RZ, UR5 ;  /* 0x00000005ff047e24 */ /* 0x000fe2000f8e00ff */
[----:B------:R-:W-:Y:S02]  /*02c0*/  LOP3.LUT R7, R7, 0x80000000, RZ, 0xc0, !PT ;  /* 0x8000000007077812 */ /* 0x000fe400078ec0ff */
[----:B------:R-:W-:Y:S01]  /*02d0*/  LOP3.LUT R6, R6, 0x7fe000, RZ, 0xc0, !PT ;  /* 0x007fe00006067812 */ /* 0x000fe200078ec0ff */
[C---:B------:R-:W-:Y:S01]  /*02e0*/  VIADD R10, R8.reuse, 0x70 ;  /* 0x00000070080a7836 */ /* 0x040fe20000000000 */
[----:B------:R-:W-:Y:S01]  /*02f0*/  ISETP.NE.AND P2, PT, R8, 0x1f, PT ;  /* 0x0000001f0800780c */ /* 0x000fe20003f45270 */
[----:B------:R-:W-:-:S04]  /*0300*/  IMAD.WIDE.U32 R20, R21, 0x4, R4 ;  /* 0x0000000415147825 */ /* 0x000fc800078e0004 */
[----:B------:R-:W-:Y:S02]  /*0310*/  IMAD R7, R10, 0x800000, R7 ;  /* 0x008000000a077824 */ /* 0x000fe400078e0207 */
[----:B------:R-:W-:Y:S02]  /*0320*/  IMAD.MOV.U32 R25, RZ, RZ, R21 ;  /* 0x000000ffff197224 */ /* 0x000fe400078e0015 */
[----:B------:R-:W-:-:S05]  /*0330*/  IMAD.IADD R6, R7, 0x1, R6 ;  /* 0x0000000107067824 */ /* 0x000fca00078e0206 */
[----:B------:R-:W-:-:S04]  /*0340*/  FSEL R6, R6, RZ, P2 ;  /* 0x000000ff06067208 */ /* 0x000fc80001000000 */
[----:B------:R-:W-:-:S07]  /*0350*/  FSEL R21, R6, RZ, P1 ;  /* 0x000000ff06157208 */ /* 0x000fce0000800000 */
.L_x_7:
[C---:B------:R-:W-:Y:S01]  /*0360*/  VIADD R22, R19.reuse, 0xffffffff ;  /* 0xffffffff13167836 */ /* 0x040fe20000000000 */
[C---:B------:R-:W-:Y:S02]  /*0370*/  LOP3.LUT R8, R19.reuse, 0xffff, RZ, 0xc0, !PT ;  /* 0x0000ffff13087812 */ /* 0x040fe400078ec0ff */
[----:B------:R-:W-:Y:S02]  /*0380*/  LOP3.LUT R4, R19, 0x1f, RZ, 0xc0, !PT ;  /* 0x0000001f13047812 */ /* 0x000fe400078ec0ff */
[----:B------:R-:W-:Y:S02]  /*0390*/  SHF.R.U32.HI R5, RZ, 0x2, R19 ;  /* 0x00000002ff057819 */ /* 0x000fe40000011613 */
[----:B------:R-:W-:Y:S02]  /*03a0*/  LOP3.LUT R6, R22, 0xffff, RZ, 0xc0, !PT ;  /* 0x0000ffff16067812 */ /* 0x000fe400078ec0ff */
[----:B------:R-:W-:Y:S02]  /*03b0*/  SHF.R.U32.HI R8, RZ, 0x1, R8 ;  /* 0x00000001ff087819 */ /* 0x000fe40000011608 */
[----:B------:R-:W-:-:S02]  /*03c0*/  LOP3.LUT R13, R4, 0x20, R5, 0xf8, !PT ;  /* 0x00000020040d7812 */ /* 0x000fc400078ef805 */
[----:B------:R-:W-:Y:S02]  /*03d0*/  SHF.R.U32.HI R4, RZ, 0x1, R6 ;  /* 0x00000001ff047819 */ /* 0x000fe40000011606 */
[----:B------:R-:W-:Y:S02]  /*03e0*/  LOP3.LUT R8, R8, 0x40, RZ, 0xc0, !PT ;  /* 0x0000004008087812 */ /* 0x000fe400078ec0ff */
[----:B------:R-:W-:Y:S02]  /*03f0*/  LOP3.LUT R5, R22, 0x1e, RZ, 0xc0, !PT ;  /* 0x0000001e16057812 */ /* 0x000fe400078ec0ff */
[----:B------:R-:W-:Y:S02]  /*0400*/  SHF.R.U32.HI R6, RZ, 0x2, R22 ;  /* 0x00000002ff067819 */ /* 0x000fe40000011616 */
[----:B------:R-:W-:Y:S02]  /*0410*/  LOP3.LUT R7, R4, 0x40, RZ, 0xc0, !PT ;  /* 0x0000004004077812 */ /* 0x000fe400078ec0ff */
[----:B------:R-:W-:-:S02]  /*0420*/  IADD3 R12, P2, PT, R13, R2, RZ ;  /* 0x000000020d0c7210 */ /* 0x000fc40007f5e0ff */
[----:B------:R-:W-:Y:S02]  /*0430*/  SHF.R.U32.HI R23, RZ, 0x4, R22 ;  /* 0x00000004ff177819 */ /* 0x000fe40000011616 */
[----:B------:R-:W-:Y:S01]  /*0440*/  LOP3.LUT R8, R8, 0x1f, R19, 0xf8, !PT ;  /* 0x0000001f08087812 */ /* 0x000fe200078ef813 */
[----:B------:R-:W-:Y:S01]  /*0450*/  IMAD.X R13, RZ, RZ, R3, P2 ;  /* 0x000000ffff0d7224 */ /* 0x000fe200010e0603 */
[----:B------:R-:W-:Y:S02]  /*0460*/  LOP3.LUT R9, R5, 0x20, R6, 0xf8, !PT ;  /* 0x0000002005097812 */ /* 0x000fe400078ef806 */
[----:B------:R-:W-:Y:S02]  /*0470*/  LOP3.LUT R7, R7, 0x1e, R22, 0xf8, !PT ;  /* 0x0000001e07077812 */ /* 0x000fe400078ef816 */
[----:B------:R-:W-:Y:S01]  /*0480*/  IADD3 R4, P1, PT, R23, R2, RZ ;  /* 0x0000000217047210 */ /* 0x000fe20007f3e0ff */
[----:B------:R-:W2:Y:S01]  /*0490*/  LDG.E.U8.CONSTANT R12, desc[UR8][R12.64+0x80] ;  /* 0x000080080c0c7981 */ /* 0x000ea2000c1e9100 */
[----:B------:R-:W-:-:S02]  /*04a0*/  LOP3.LUT R11, R8, 0x20, R19, 0xf8, !PT ;  /* 0x00000020080b7812 */ /* 0x000fc400078ef813 */
[----:B------:R-:W-:Y:S01]  /*04b0*/  IADD3 R8, P2, PT, R9, R2, RZ ;  /* 0x0000000209087210 */ /* 0x000fe20007f5e0ff */
[----:B------:R-:W-:Y:S01]  /*04c0*/  IMAD.X R5, RZ, RZ, R3, P1 ;  /* 0x000000ffff057224 */ /* 0x000fe200008e0603 */
[----:B------:R-:W-:-:S03]  /*04d0*/  LOP3.LUT R7, R7, 0x20, R22, 0xf8, !PT ;  /* 0x0000002007077812 */ /* 0x000fc600078ef816 */
[----:B------:R-:W-:Y:S01]  /*04e0*/  IMAD.X R9, RZ, RZ, R3, P2 ;  /* 0x000000ffff097224 */ /* 0x000fe200010e0603 */
[-C--:B------:R-:W-:Y:S01]  /*04f0*/  IADD3 R6, P1, PT, R7, R2.reuse, RZ ;  /* 0x0000000207067210 */ /* 0x080fe20007f3e0ff */
[----:B------:R0:W3:Y:S01]  /*0500*/  LDG.E.U8.CONSTANT R24, desc[UR8][R4.64+0xc0] ;  /* 0x0000c00804187981 */ /* 0x0000e2000c1e9100 */
[----:B------:R-:W-:-:S03]  /*0510*/  IADD3 R10, P3, PT, R11, R2, RZ ;  /* 0x000000020b0a7210 */ /* 0x000fc60007f7e0ff */
[--C-:B------:R-:W-:Y:S01]  /*0520*/  IMAD.X R7, RZ, RZ, R3.reuse, P1 ;  /* 0x000000ffff077224 */ /* 0x100fe200008e0603 */
[----:B------:R-:W4:Y:S01]  /*0530*/  LDG.E.U8.CONSTANT R8, desc[UR8][R8.64+0x80] ;  /* 0x0000800808087981 */ /* 0x000f22000c1e9100 */
[----:B------:R-:W-:-:S03]  /*0540*/  IMAD.X R11, RZ, RZ, R3, P3 ;  /* 0x000000ffff0b7224 */ /* 0x000fc600018e0603 */
[----:B------:R-:W5:Y:S04]  /*0550*/  LDG.E.U8.CONSTANT R6, desc[UR8][R6.64] ;  /* 0x0000000806067981 */ /* 0x000f68000c1e9100 */
[----:B------:R-:W5:Y:S01]  /*0560*/  LDG.E.U8.CONSTANT R10, desc[UR8][R10.64] ;  /* 0x000000080a0a7981 */ /* 0x000f62000c1e9100 */
[----:B0-----:R-:W-:Y:S02]  /*0570*/  IMAD.MOV.U32 R4, RZ, RZ, R20 ;  /* 0x000000ffff047224 */ /* 0x001fe400078e0014 */
[----:B------:R-:W-:-:S05]  /*0580*/  IMAD.MOV.U32 R5, RZ, RZ, R25 ;  /* 0x000000ffff057224 */ /* 0x000fca00078e0019 */
[----:B------:R-:W5:Y:S04]  /*0590*/  LDG.E.CONSTANT R25, desc[UR8][R4.64+-0x4] ;  /* 0xfffffc0804197981 */ /* 0x000f68000c1e9900 */
[----:B------:R-:W5:Y:S01]  /*05a0*/  LDG.E.CONSTANT R13, desc[UR8][R4.64] ;  /* 0x00000008040d7981 */ /* 0x000f62000c1e9900 */
[----:B------:R-:W-:Y:S02]  /*05b0*/  LOP3.LUT P1, RZ, R22, 0x40, RZ, 0xc0, !PT ;  /* 0x0000004016ff7812 */ /* 0x000fe4000782c0ff */
[----:B------:R-:W-:Y:S02]  /*05c0*/  SHF.R.U32.HI R20, RZ, 0x4, R19 ;  /* 0x00000004ff147819 */ /* 0x000fe40000011613 */
[----:B------:R-:W-:Y:S02]  /*05d0*/  LOP3.LUT R23, R23, 0x6, RZ, 0xc0, !PT ;  /* 0x0000000617177812 */ /* 0x000fe400078ec0ff */
[----:B------:R-:W-:-:S02]  /*05e0*/  LOP3.LUT P2, RZ, R19, 0x40, RZ, 0xc0, !PT ;  /* 0x0000004013ff7812 */ /* 0x000fc4000784c0ff */
[----:B------:R-:W-:Y:S01]  /*05f0*/  LOP3.LUT R27, R20, 0x6, RZ, 0xc0, !PT ;  /* 0x00000006141b7812 */ /* 0x000fe200078ec0ff */
[----:B------:R-:W-:-:S03]  /*0600*/  VIADD R19, R19, 0x2 ;  /* 0x0000000213137836 */ /* 0x000fc60000000000 */
[----:B--2---:R-:W-:-:S05]  /*0610*/  SHF.R.U32.HI R12, RZ, R27, R12 ;  /* 0x0000001bff0c7219 */ /* 0x004fca000001160c */
[----:B------:R-:W-:Y:S01]  /*0620*/  IMAD.SHL.U32 R12, R12, 0x10, RZ ;  /* 0x000000100c0c7824 */ /* 0x000fe200078e00ff */
[----:B----4-:R-:W-:Y:S01]  /*0630*/  SHF.R.U32.HI R8, RZ, R23, R8 ;  /* 0x00000017ff087219 */ /* 0x010fe20000011608 */
[----:B---3--:R-:W0:Y:S01]  /*0640*/  I2F.S8 R24, R24 ;  /* 0x0000001800187306 */ /* 0x008e220000001400 */
[----:B-----5:R-:W-:-:S03]  /*0650*/  LOP3.LUT R7, R6, 0xf, RZ, 0xc0, !PT ;  /* 0x0000000f06077812 */ /* 0x020fc600078ec0ff */
[----:B------:R-:W-:Y:S01]  /*0660*/  IMAD.SHL.U32 R8, R8, 0x10, RZ ;  /* 0x0000001008087824 */ /* 0x000fe200078e00ff */
[----:B------:R-:W-:Y:S02]  /*0670*/  @P1 SHF.R.U32.HI R7, RZ, 0x4, R6 ;  /* 0x00000004ff071819 */ /* 0x000fe40000011606 */
[----:B------:R-:W-:Y:S02]  /*0680*/  LOP3.LUT R9, R10, 0xf, RZ, 0xc0, !PT ;  /* 0x0000000f0a097812 */ /* 0x000fe400078ec0ff */
[----:B------:R-:W-:Y:S02]  /*0690*/  @P2 SHF.R.U32.HI R9, RZ, 0x4, R10 ;  /* 0x00000004ff092819 */ /* 0x000fe4000001160a */
[----:B------:R-:W-:Y:S02]  /*06a0*/  LOP3.LUT R7, R7, 0x30, R8, 0xf8, !PT ;  /* 0x0000003007077812 */ /* 0x000fe400078ef808 */
[----:B------:R-:W-:-:S03]  /*06b0*/  LOP3.LUT R9, R9, 0x30, R12, 0xf8, !PT ;  /* 0x0000003009097812 */ /* 0x000fc600078ef80c */
[----:B------:R-:W-:Y:S01]  /*06c0*/  VIADD R7, R7, 0xffffffe0 ;  /* 0xffffffe007077836 */ /* 0x000fe20000000000 */
[----:B------:R-:W-:Y:S01]  /*06d0*/  ISETP.NE.AND P1, PT, R19, 0x101, PT ;  /* 0x000001011300780c */ /* 0x000fe20003f25270 */
[----:B------:R-:W-:Y:S02]  /*06e0*/  VIADD R9, R9, 0xffffffe0 ;  /* 0xffffffe009097836 */ /* 0x000fe40000000000 */
[----:B0-----:R-:W-:Y:S01]  /*06f0*/  FMUL R24, R21, R24 ;  /* 0x0000001815187220 */ /* 0x001fe20000400000 */
[----:B------:R-:W-:Y:S02]  /*0700*/  I2FP.F32.S32 R7, R7 ;  /* 0x0000000700077245 */ /* 0x000fe40000201400 */
[----:B------:R-:W-:-:S03]  /*0710*/  I2FP.F32.S32 R9, R9 ;  /* 0x0000000900097245 */ /* 0x000fc60000201400 */
[----:B------:R-:W-:Y:S01]  /*0720*/  FMUL R7, R24, R7 ;  /* 0x0000000718077220 */ /* 0x000fe20000400000 */
[----:B------:R-:W-:Y:S01]  /*0730*/  IADD3 R20, P2, PT, R4, 0x8, RZ ;  /* 0x0000000804147810 */ /* 0x000fe20007f5e0ff */
[----:B------:R-:W-:Y:S02]  /*0740*/  FMUL R9, R24, R9 ;  /* 0x0000000918097220 */ /* 0x000fe40000400000 */
[----:B------:R-:W-:Y:S02]  /*0750*/  FFMA R18, R7, R25, R18 ;  /* 0x0000001907127223 */ /* 0x000fe40000000012 */
[----:B------:R-:W-:Y:S02]  /*0760*/  IMAD.X R25, RZ, RZ, R5, P2 ;  /* 0x000000ffff197224 */ /* 0x000fe400010e0605 */
[----:B------:R-:W-:Y:S01]  /*0770*/  FFMA R18, R9, R13, R18 ;  /* 0x0000000d09127223 */ /* 0x000fe20000000012 */
[----:B------:R-:W-:Y:S06]  /*0780*/  @P1 BRA `(.L_x_7) ;  /* 0xfffffff800f41947 */ /* 0x000fec000383ffff */
[----:B------:R-:W-:Y:S05]  /*0790*/  @P0 BRA `(.L_x_8) ;  /* 0xfffffff800880947 */ /* 0x000fea000383ffff */
.L_x_6:
[----:B------:R-:W0:Y:S01]  /*07a0*/  LDC.64 R2, c[0x0][0x380] ;  /* 0x0000e000ff027b82 */ /* 0x000e220000000a00 */
[----:B------:R-:W1:Y:S02]  /*07b0*/  LDCU UR4, c[0x0][0x39c] ;  /* 0x00007380ff0477ac */ /* 0x000e640008000800 */
[----:B-1----:R-:W-:-:S04]  /*07c0*/  IMAD R15, R15, UR4, R0 ;  /* 0x000000040f0f7c24 */ /* 0x002fc8000f8e0200 */
[----:B0-----:R-:W-:-:S05]  /*07d0*/  IMAD.WIDE R2, R15, 0x4, R2 ;  /* 0x000000040f027825 */ /* 0x001fca00078e0202 */
[----:B------:R-:W-:Y:S01]  /*07e0*/  STG.E desc[UR8][R2.64], R18 ;  /* 0x0000001202007986 */ /* 0x000fe2000c101908 */
[----:B------:R-:W-:Y:S05]  /*07f0*/  EXIT ;  /* 0x000000000000794d */ /* 0x000fea0003800000 */
.L_x_9:
        /* <DEDUP_REMOVED lines=16> */
.L_x_35:


//--------------------- .text.matmul_fp8_f32      --------------------------
	.section	.text.matmul_fp8_f32,"ax",@progbits
	.align	128
        .global         matmul_fp8_f32
        .type           matmul_fp8_f32,@function
        .size           matmul_fp8_f32,(.L_x_36 - matmul_fp8_f32)
        .other          matmul_fp8_f32,@"STO_CUDA_ENTRY STV_DEFAULT"
matmul_fp8_f32:
.text.matmul_fp8_f32:
[----:B------:R-:W-:Y:S01]  /*0000*/  LDC R1, c[0x0][0x37c] ;  /* 0x0000df00ff017b82 */ /* 0x000fe20000000800 */
[----:B------:R-:W0:Y:S07]  /*0010*/  S2R R3, SR_TID.X ;  /* 0x0000000000037919 */ /* 0x000e2e0000002100 */
[----:B------:R-:W1:Y:S01]  /*0020*/  LDC R7, c[0x0][0x364] ;  /* 0x0000d900ff077b82 */ /* 0x000e620000000800 */
[----:B------:R-:W2:Y:S01]  /*0030*/  LDCU UR6, c[0x0][0x3a0] ;  /* 0x00007400ff0677ac */ /* 0x000ea20008000800 */
[----:B------:R-:W1:Y:S01]  /*0040*/  S2R R0, SR_TID.Y ;  /* 0x0000000000007919 */ /* 0x000e620000002200 */
[----:B------:R-:W3:Y:S05]  /*0050*/  LDCU UR7, c[0x0][0x39c] ;  /* 0x00007380ff0777ac */ /* 0x000eea0008000800 */
[----:B------:R-:W0:Y:S08]  /*0060*/  S2UR UR5, SR_CTAID.X ;  /* 0x00000000000579c3 */ /* 0x000e300000002500 */
[----:B------:R-:W0:Y:S08]  /*0070*/  LDC R8, c[0x0][0x360] ;  /* 0x0000d800ff087b82 */ /* 0x000e300000000800 */
[----:B------:R-:W1:Y:S01]  /*0080*/  S2UR UR4, SR_CTAID.Y ;  /* 0x00000000000479c3 */ /* 0x000e620000002600 */
[----:B0-----:R-:W-:-:S05]  /*0090*/  IMAD R8, R8, UR5, R3 ;  /* 0x0000000508087c24 */ /* 0x001fca000f8e0203 */
[----:B--2---:R-:W-:Y:S01]  /*00a0*/  ISETP.GE.AND P0, PT, R8, UR6, PT ;  /* 0x0000000608007c0c */ /* 0x004fe2000bf06270 */
[----:B-1----:R-:W-:-:S05]  /*00b0*/  IMAD R7, R7, UR4, R0 ;  /* 0x0000000407077c24 */ /* 0x002fca000f8e0200 */
[----:B---3--:R-:W-:-:S13]  /*00c0*/  ISETP.GE.OR P0, PT, R7, UR7, P0 ;  /* 0x0000000707007c0c */ /* 0x008fda0008706670 */
[----:B------:R-:W-:Y:S05]  /*00d0*/  @P0 EXIT ;  /* 0x000000000000094d */ /* 0x000fea0003800000 */
[----:B------:R-:W0:Y:S01]  /*00e0*/  LDCU UR5, c[0x0][0x3a4] ;  /* 0x00007480ff0577ac */ /* 0x000e220008000800 */
[----:B------:R-:W-:Y:S01]  /*00f0*/  IMAD.MOV.U32 R16, RZ, RZ, RZ ;  /* 0x000000ffff107224 */ /* 0x000fe200078e00ff */
[----:B------:R-:W1:Y:S01]  /*0100*/  LDCU.64 UR8, c[0x0][0x358] ;  /* 0x00006b00ff0877ac */ /* 0x000e620008000a00 */
[----:B0-----:R-:W-:-:S09]  /*0110*/  UISETP.GE.AND UP0, UPT, UR5, 0x1, UPT ;  /* 0x000000010500788c */ /* 0x001fd2000bf06270 */
[----:B-1----:R-:W-:Y:S05]  /*0120*/  BRA.U !UP0, `(.L_x_10) ;  /* 0x0000000d08787547 */ /* 0x002fea000b800000 */
[----:B------:R-:W-:Y:S02]  /*0130*/  UISETP.GE.U32.AND UP0, UPT, UR5, 0x4, UPT ;  /* 0x000000040500788c */ /* 0x000fe4000bf06070 */
[----:B------:R-:W-:Y:S01]  /*0140*/  IMAD R13, R7, UR5, RZ ;  /* 0x00000005070d7c24 */ /* 0x000fe2000f8e02ff */
[----:B------:R-:W-:Y:S02]  /*0150*/  ULOP3.LUT UR6, UR5, 0x3, URZ, 0xc0, !UPT ;  /* 0x0000000305067892 */ /* 0x000fe4000f8ec0ff */
[----:B------:R-:W-:Y:S01]  /*0160*/  IMAD R11, R8, UR5, RZ ;  /* 0x00000005080b7c24 */ /* 0x000fe2000f8e02ff */
[----:B------:R-:W-:Y:S01]  /*0170*/  UMOV UR4, URZ ;  /* 0x000000ff00047c82 */ /* 0x000fe20008000000 */
[----:B------:R-:W-:Y:S01]  /*0180*/  IMAD.MOV.U32 R16, RZ, RZ, RZ ;  /* 0x000000ffff107224 */ /* 0x000fe200078e00ff */
[----:B------:R-:W-:Y:S02]  /*0190*/  SHF.R.S32.HI R6, RZ, 0x1f, R13 ;  /* 0x0000001fff067819 */ /* 0x000fe4000001140d */
[----:B------:R-:W-:Y:S01]  /*01a0*/  SHF.R.S32.HI R0, RZ, 0x1f, R11 ;  /* 0x0000001fff007819 */ /* 0x000fe2000001140b */
[----:B------:R-:W-:Y:S06]  /*01b0*/  BRA.U !UP0, `(.L_x_11) ;  /* 0x0000000908847547 */ /* 0x000fec000b800000 */
[----:B------:R-:W0:Y:S01]  /*01c0*/  LDCU.64 UR12, c[0x0][0x388] ;  /* 0x00007100ff0c77ac */ /* 0x000e220008000a00 */
[----:B------:R-:W-:Y:S01]  /*01d0*/  IMAD.MOV.U32 R16, RZ, RZ, RZ ;  /* 0x000000ffff107224 */ /* 0x000fe200078e00ff */
[----:B------:R-:W1:Y:S01]  /*01e0*/  LDCU.64 UR10, c[0x0][0x390] ;  /* 0x00007200ff0a77ac */ /* 0x000e620008000a00 */
[----:B------:R-:W-:-:S04]  /*01f0*/  ULOP3.LUT UR4, UR5, 0x7ffffffc, URZ, 0xc0, !UPT ;  /* 0x7ffffffc05047892 */ /* 0x000fc8000f8ec0ff */
[----:B------:R-:W-:Y:S01]  /*0200*/  UIADD3 UR5, UPT, UPT, -UR4, URZ, URZ ;  /* 0x000000ff04057290 */ /* 0x000fe2000fffe1ff */
[----:B0-----:R-:W-:-:S04]  /*0210*/  LEA R10, P1, R13, UR12, 0x2 ;  /* 0x0000000c0d0a7c11 */ /* 0x001fc8000f8210ff */
[----:B------:R-:W-:Y:S02]  /*0220*/  IADD3 R10, P2, PT, R10, 0x8, RZ ;  /* 0x000000080a0a7810 */ /* 0x000fe40007f5e0ff */
[----:B------:R-:W-:Y:S02]  /*0230*/  LEA.HI.X R5, R13, UR13, R6, 0x2, P1 ;  /* 0x0000000d0d057c11 */ /* 0x000fe400088f1406 */
[----:B-1----:R-:W-:-:S03]  /*0240*/  IADD3.X R2, P0, PT, R11, UR10, RZ, PT, !PT ;  /* 0x0000000a0b027c10 */ /* 0x002fc6000bf1e4ff */
[----:B------:R-:W-:Y:S01]  /*0250*/  IMAD.X R5, RZ, RZ, R5, P2 ;  /* 0x000000ffff057224 */ /* 0x000fe200010e0605 */
[----:B------:R-:W-:-:S09]  /*0260*/  IADD3.X R3, PT, PT, R0, UR11, RZ, P0, !PT ;  /* 0x0000000b00037c10 */ /* 0x000fd200087fe4ff */
.L_x_22:
[----:B------:R-:W2:Y:S01]  /*0270*/  LDG.E.U8.CONSTANT R12, desc[UR8][R2.64+-0x1] ;  /* 0xffffff08020c7981 */ /* 0x000ea2000c1e9100 */
[----:B------:R-:W-:Y:S01]  /*0280*/  BSSY.RECONVERGENT B0, `(.L_x_12) ;  /* 0x000001f000007945 */ /* 0x000fe20003800200 */
[----:B------:R-:W-:Y:S01]  /*0290*/  IMAD.MOV.U32 R22, RZ, RZ, RZ ;  /* 0x000000ffff167224 */ /* 0x000fe200078e00ff */
[----:B--2---:R-:W-:Y:S02]  /*02a0*/  SHF.R.U32.HI R4, RZ, 0x3, R12 ;  /* 0x00000003ff047819 */ /* 0x004fe4000001160c */
[----:B------:R-:W-:Y:S02]  /*02b0*/  LOP3.LUT R15, R12, 0x7, RZ, 0xc0, !PT ;  /* 0x000000070c0f7812 */ /* 0x000fe400078ec0ff */
[----:B------:R-:W-:-:S04]  /*02c0*/  LOP3.LUT R14, R4, 0xf, RZ, 0xc0, !PT ;  /* 0x0000000f040e7812 */ /* 0x000fc800078ec0ff */
[----:B------:R-:W-:-:S04]  /*02d0*/  LOP3.LUT R4, R14, R15, RZ, 0xfc, !PT ;  /* 0x0000000f0e047212 */ /* 0x000fc800078efcff */
[----:B------:R-:W-:-:S04]  /*02e0*/  PRMT R4, R4, 0x9910, RZ ;  /* 0x0000991004047816 */ /* 0x000fc800000000ff */
[----:B------:R-:W-:Y:S01]  /*02f0*/  ISETP.NE.AND P0, PT, R4, RZ, PT ;  /* 0x000000ff0400720c */ /* 0x000fe20003f05270 */
[----:B------:R-:W-:-:S12]  /*0300*/  IMAD.MOV.U32 R4, RZ, RZ, R10 ;  /* 0x000000ffff047224 */ /* 0x000fd800078e000a */
[----:B------:R-:W-:Y:S05]  /*0310*/  @!P0 BRA `(.L_x_13) ;  /* 0x0000000000548947 */ /* 0x000fea0003800000 */
[----:B------:R-:W-:-:S13]  /*0320*/  ISETP.NE.AND P0, PT, R14, 0xf, PT ;  /* 0x0000000f0e00780c */ /* 0x000fda0003f05270 */
[----:B------:R-:W-:Y:S05]  /*0330*/  @!P0 BRA `(.L_x_14) ;  /* 0x0000000000248947 */ /* 0x000fea0003800000 */
[----:B------:R-:W-:-:S13]  /*0340*/  ISETP.NE.AND P0, PT, R14, RZ, PT ;  /* 0x000000ff0e00720c */ /* 0x000fda0003f05270 */
[----:B------:R-:W-:Y:S05]  /*0350*/  @P0 BRA `(.L_x_15) ;  /* 0x0000000000240947 */ /* 0x000fea0003800000 */
[----:B------:R-:W0:Y:S02]  /*0360*/  I2F.U16 R9, R15 ;  /* 0x0000000f00097306 */ /* 0x000e240000101000 */
[----:B0-----:R-:W-:-:S04]  /*0370*/  FMUL R9, R9, 0.125 ;  /* 0x3e00000009097820 */ /* 0x001fc80000400000 */
[----:B------:R-:W-:-:S04]  /*0380*/  FMUL R9, R9, 0.015625 ;  /* 0x3c80000009097820 */ /* 0x000fc80000400000 */
[----:B------:R-:W-:-:S04]  /*0390*/  FMUL R9, R9, 1 ;  /* 0x3f80000009097820 */ /* 0x000fc80000400000 */
[----:B------:R-:W-:-:S04]  /*03a0*/  FMUL R9, R9, 1 ;  /* 0x3f80000009097820 */ /* 0x000fc80000400000 */
[----:B------:R-:W-:Y:S01]  /*03b0*/  FMUL R22, R9, 1 ;  /* 0x3f80000009167820 */ /* 0x000fe20000400000 */
[----:B------:R-:W-:Y:S06]  /*03c0*/  BRA `(.L_x_13) ;  /* 0x0000000000287947 */ /* 0x000fec0003800000 */
.L_x_14:
[----:B------:R-:W-:-:S13]  /*03d0*/  ISETP.NE.AND P0, PT, R15, 0x7, PT ;  /* 0x000000070f00780c */ /* 0x000fda0003f05270 */
[----:B------:R-:W-:Y:S05]  /*03e0*/  @!P0 BRA `(.L_x_13) ;  /* 0x0000000000208947 */ /* 0x000fea0003800000 */
.L_x_15:
[----:B------:R-:W0:Y:S01]  /*03f0*/  I2F.U16 R18, R15 ;  /* 0x0000000f00127306 */ /* 0x000e220000101000 */
[----:B------:R-:W-:Y:S01]  /*0400*/  IMAD.MOV.U32 R9, RZ, RZ, 0x3f800000 ;  /* 0x3f800000ff097424 */ /* 0x000fe200078e00ff */
[----:B------:R-:W-:-:S03]  /*0410*/  LEA R10, R14, 0x3c000000, 0x17 ;  /* 0x3c0000000e0a7811 */ /* 0x000fc600078eb8ff */
[----:B0-----:R-:W-:-:S04]  /*0420*/  FFMA R9, R18, 0.125, R9 ;  /* 0x3e00000012097823 */ /* 0x001fc80000000009 */
[----:B------:R-:W-:-:S04]  /*0430*/  FMUL R9, R9, R10 ;  /* 0x0000000a09097220 */ /* 0x000fc80000400000 */
[----:B------:R-:W-:-:S04]  /*0440*/  FMUL R9, R9, 1 ;  /* 0x3f80000009097820 */ /* 0x000fc80000400000 */
[----:B------:R-:W-:-:S04]  /*0450*/  FMUL R9, R9, 1 ;  /* 0x3f80000009097820 */ /* 0x000fc80000400000 */
[----:B------:R-:W-:-:S07]  /*0460*/  FMUL R22, R9, 1 ;  /* 0x3f80000009167820 */ /* 0x000fce0000400000 */
.L_x_13:
[----:B------:R-:W-:Y:S05]  /*0470*/  BSYNC.RECONVERGENT B0 ;  /* 0x0000000000007941 */ /* 0x000fea0003800200 */
.L_x_12:
[----:B------:R-:W2:Y:S04]  /*0480*/  LDG.E.U8.CONSTANT R17, desc[UR8][R2.64] ;  /* 0x0000000802117981 */ /* 0x000ea8000c1e9100 */
[----:B------:R-:W3:Y:S04]  /*0490*/  LDG.E.U8.CONSTANT R15, desc[UR8][R2.64+0x1] ;  /* 0x00000108020f7981 */ /* 0x000ee8000c1e9100 */
[----:B------:R-:W4:Y:S04]  /*04a0*/  LDG.E.U8.CONSTANT R10, desc[UR8][R2.64+0x2] ;  /* 0x00000208020a7981 */ /* 0x000f28000c1e9100 */
[----:B------:R-:W4:Y:S04]  /*04b0*/  LDG.E.CONSTANT R19, desc[UR8][R4.64+-0x8] ;  /* 0xfffff80804137981 */ /* 0x000f28000c1e9900 */
[----:B------:R0:W5:Y:S04]  /*04c0*/  LDG.E.CONSTANT R14, desc[UR8][R4.64+-0x4] ;  /* 0xfffffc08040e7981 */ /* 0x000168000c1e9900 */
[----:B------:R0:W5:Y:S01]  /*04d0*/  LDG.E.CONSTANT R9, desc[UR8][R4.64] ;  /* 0x0000000804097981 */ /* 0x000162000c1e9900 */
[----:B------:R-:W-:Y:S01]  /*04e0*/  PRMT R23, R12, 0x8880, RZ ;  /* 0x000088800c177816 */ /* 0x000fe200000000ff */
[----:B------:R-:W-:Y:S03]  /*04f0*/  BSSY.RECONVERGENT B0, `(.L_x_16) ;  /* 0x0000030000007945 */ /* 0x000fe60003800200 */
[----:B------:R-:W-:-:S02]  /*0500*/  ISETP.GE.AND P0, PT, R23, RZ, PT ;  /* 0x000000ff1700720c */ /* 0x000fc40003f06270 */
[----:B--2---:R-:W-:Y:S02]  /*0510*/  SHF.R.U32.HI R21, RZ, 0x3, R17 ;  /* 0x00000003ff157819 */ /* 0x004fe40000011611 */
[----:B------:R-:W-:Y:S02]  /*0520*/  LOP3.LUT R20, R17, 0x7, RZ, 0xc0, !PT ;  /* 0x0000000711147812 */ /* 0x000fe400078ec0ff */
[----:B------:R-:W-:Y:S02]  /*0530*/  LOP3.LUT R21, R21, 0xf, RZ, 0xc0, !PT ;  /* 0x0000000f15157812 */ /* 0x000fe400078ec0ff */
[----:B------:R-:W-:Y:S02]  /*0540*/  PRMT R25, R17, 0x8880, RZ ;  /* 0x0000888011197816 */ /* 0x000fe400000000ff */
[----:B------:R-:W-:Y:S02]  /*0550*/  LOP3.LUT R12, R21, R20, RZ, 0xfc, !PT ;  /* 0x00000014150c7212 */ /* 0x000fe400078efcff */
[----:B---3--:R-:W-:Y:S01]  /*0560*/  SHF.R.U32.HI R18, RZ, 0x3, R15 ;  /* 0x00000003ff127819 */ /* 0x008fe2000001160f */
[----:B------:R-:W-:Y:S01]  /*0570*/  IMAD.MOV.U32 R23, RZ, RZ, R25 ;  /* 0x000000ffff177224 */ /* 0x000fe200078e0019 */
[----:B------:R-:W-:-:S02]  /*0580*/  PRMT R24, R12, 0x9910, RZ ;  /* 0x000099100c187816 */ /* 0x000fc400000000ff */
[C---:B------:R-:W-:Y:S02]  /*0590*/  LOP3.LUT R17, R15.reuse, 0x7, RZ, 0xc0, !PT ;  /* 0x000000070f117812 */ /* 0x040fe400078ec0ff */
[----:B------:R-:W-:Y:S02]  /*05a0*/  LOP3.LUT R18, R18, 0xf, RZ, 0xc0, !PT ;  /* 0x0000000f12127812 */ /* 0x000fe400078ec0ff */
[----:B------:R-:W-:Y:S01]  /*05b0*/  PRMT R25, R15, 0x8880, RZ ;  /* 0x000088800f197816 */ /* 0x000fe200000000ff */
[----:B------:R-:W-:Y:S01]  /*05c0*/  IMAD.MOV.U32 R15, RZ, RZ, R24 ;  /* 0x000000ffff0f7224 */ /* 0x000fe200078e0018 */
[----:B------:R-:W-:Y:S02]  /*05d0*/  LOP3.LUT R12, R18, R17, RZ, 0xfc, !PT ;  /* 0x00000011120c7212 */ /* 0x000fe400078efcff */
[----:B------:R-:W-:Y:S01]  /*05e0*/  ISETP.GE.AND P3, PT, R23, RZ, PT ;  /* 0x000000ff1700720c */ /* 0x000fe20003f66270 */
[----:B------:R-:W-:Y:S01]  /*05f0*/  IMAD.MOV.U32 R24, RZ, RZ, R25 ;  /* 0x000000ffff187224 */ /* 0x000fe200078e0019 */
[----:B------:R-:W-:-:S02]  /*0600*/  ISETP.NE.AND P4, PT, R15, RZ, PT ;  /* 0x000000ff0f00720c */ /* 0x000fc40003f85270 */
[----:B------:R-:W-:Y:S02]  /*0610*/  PRMT R23, R12, 0x9910, RZ ;  /* 0x000099100c177816 */ /* 0x000fe400000000ff */
[----:B----4-:R-:W-:Y:S02]  /*0620*/  SHF.R.U32.HI R12, RZ, 0x3, R10 ;  /* 0x00000003ff0c7819 */ /* 0x010fe4000001160a */
[----:B------:R-:W-:Y:S02]  /*0630*/  LOP3.LUT R15, R10, 0x7, RZ, 0xc0, !PT ;  /* 0x000000070a0f7812 */ /* 0x000fe400078ec0ff */
[----:B------:R-:W-:Y:S02]  /*0640*/  LOP3.LUT R12, R12, 0xf, RZ, 0xc0, !PT ;  /* 0x0000000f0c0c7812 */ /* 0x000fe400078ec0ff */
[----:B------:R-:W-:Y:S02]  /*0650*/  ISETP.NE.AND P2, PT, R23, RZ, PT ;  /* 0x000000ff1700720c */ /* 0x000fe40003f45270 */
[----:B------:R-:W-:-:S02]  /*0660*/  FSEL R23, -R22, R22, !P0 ;  /* 0x0000001616177208 */ /* 0x000fc40004000100 */
[----:B------:R-:W-:Y:S02]  /*0670*/  LOP3.LUT R22, R12, R15, RZ, 0xfc, !PT ;  /* 0x0000000f0c167212 */ /* 0x000fe400078efcff */
[----:B------:R-:W-:Y:S01]  /*0680*/  ISETP.GE.AND P1, PT, R24, RZ, PT ;  /* 0x000000ff1800720c */ /* 0x000fe20003f26270 */
[----:B------:R-:W-:Y:S01]  /*0690*/  FFMA R19, R23, R19, R16 ;  /* 0x0000001317137223 */ /* 0x000fe20000000010 */
[----:B------:R-:W-:Y:S01]  /*06a0*/  PRMT R22, R22, 0x9910, RZ ;  /* 0x0000991016167816 */ /* 0x000fe200000000ff */
[----:B------:R-:W-:Y:S01]  /*06b0*/  IMAD.MOV.U32 R16, RZ, RZ, RZ ;  /* 0x000000ffff107224 */ /* 0x000fe200078e00ff */
[----:B0-----:R-:W-:Y:S09]  /*06c0*/  @!P4 BRA `(.L_x_17) ;  /* 0x000000000048c947 */ /* 0x001ff20003800000 */
[----:B------:R-:W-:-:S13]  /*06d0*/  ISETP.NE.AND P0, PT, R21, RZ, PT ;  /* 0x000000ff1500720c */ /* 0x000fda0003f05270 */
[----:B------:R-:W0:Y:S02]  /*06e0*/  @!P0 I2F.U16 R23, R20 ;  /* 0x0000001400178306 */ /* 0x000e240000101000 */
[----:B0-----:R-:W-:-:S04]  /*06f0*/  @!P0 FMUL R23, R23, 0.125 ;  /* 0x3e00000017178820 */ /* 0x001fc80000400000 */
[----:B------:R-:W-:-:S04]  /*0700*/  @!P0 FMUL R23, R23, 0.015625 ;  /* 0x3c80000017178820 */ /* 0x000fc80000400000 */
[----:B------:R-:W-:-:S04]  /*0710*/  @!P0 FMUL R23, R23, 1 ;  /* 0x3f80000017178820 */ /* 0x000fc80000400000 */
[----:B------:R-:W-:-:S04]  /*0720*/  @!P0 FMUL R23, R23, 1 ;  /* 0x3f80000017178820 */ /* 0x000fc80000400000 */
[----:B------:R-:W-:Y:S01]  /*0730*/  @!P0 FMUL R16, R23, 1 ;  /* 0x3f80000017108820 */ /* 0x000fe20000400000 */
[----:B------:R-:W-:Y:S06]  /*0740*/  @!P0 BRA `(.L_x_17) ;  /* 0x0000000000288947 */ /* 0x000fec0003800000 */
[----:B------:R-:W-:-:S04]  /*0750*/  ISETP.NE.AND P0, PT, R20, 0x7, PT ;  /* 0x000000071400780c */ /* 0x000fc80003f05270 */
[----:B------:R-:W-:-:S13]  /*0760*/  ISETP.EQ.AND P0, PT, R21, 0xf, !P0 ;  /* 0x0000000f1500780c */ /* 0x000fda0004702270 */
[----:B------:R-:W0:Y:S01]  /*0770*/  @!P0 I2F.U16 R20, R20 ;  /* 0x0000001400148306 */ /* 0x000e220000101000 */
[----:B------:R-:W-:Y:S02]  /*0780*/  @!P0 MOV R23, 0x3f800000 ;  /* 0x3f80000000178802 */ /* 0x000fe40000000f00 */
[----:B------:R-:W-:-:S03]  /*0790*/  @!P0 LEA R24, R21, 0x3c000000, 0x17 ;  /* 0x3c00000015188811 */ /* 0x000fc600078eb8ff */
[----:B0-----:R-:W-:-:S04]  /*07a0*/  @!P0 FFMA R21, R20, 0.125, R23 ;  /* 0x3e00000014158823 */ /* 0x001fc80000000017 */
[----:B------:R-:W-:-:S04]  /*07b0*/  @!P0 FMUL R21, R21, R24 ;  /* 0x0000001815158220 */ /* 0x000fc80000400000 */
[----:B------:R-:W-:-:S04]  /*07c0*/  @!P0 FMUL R21, R21, 1 ;  /* 0x3f80000015158820 */ /* 0x000fc80000400000 */
[----:B------:R-:W-:-:S04]  /*07d0*/  @!P0 FMUL R21, R21, 1 ;  /* 0x3f80000015158820 */ /* 0x000fc80000400000 */
[----:B------:R-:W-:-:S07]  /*07e0*/  @!P0 FMUL R16, R21, 1 ;  /* 0x3f80000015108820 */ /* 0x000fce0000400000 */
.L_x_17:
[----:B------:R-:W-:Y:S05]  /*07f0*/  BSYNC.RECONVERGENT B0 ;  /* 0x0000000000007941 */ /* 0x000fea0003800200 */
.L_x_16:
[----:B------:R-:W-:Y:S01]  /*0800*/  BSSY.RECONVERGENT B0, `(.L_x_18) ;  /* 0x0000016000007945 */ /* 0x000fe20003800200 */
[----:B------:R-:W-:Y:S01]  /*0810*/  FSEL R16, -R16, R16, !P3 ;  /* 0x0000001010107208 */ /* 0x000fe20005800100 */
[----:B------:R-:W-:Y:S02]  /*0820*/  IMAD.MOV.U32 R20, RZ, RZ, RZ ;  /* 0x000000ffff147224 */ /* 0x000fe400078e00ff */
[----:B------:R-:W-:Y:S05]  /*0830*/  @!P2 BRA `(.L_x_19) ;  /* 0x000000000048a947 */ /* 0x000fea0003800000 */
        /* <DEDUP_REMOVED lines=11> */
[----:B------:R-:W-:Y:S01]  /*08f0*/  @!P0 IMAD.MOV.U32 R24, RZ, RZ, 0x3f800000 ;  /* 0x3f800000ff188424 */ /* 0x000fe200078e00ff */
[----:B------:R-:W-:-:S03]  /*0900*/  @!P0 LEA R21, R18, 0x3c000000, 0x17 ;  /* 0x3c00000012158811 */ /* 0x000fc600078eb8ff */
[----:B0-----:R-:W-:-:S04]  /*0910*/  @!P0 FFMA R18, R17, 0.125, R24 ;  /* 0x3e00000011128823 */ /* 0x001fc80000000018 */
[----:B------:R-:W-:-:S04]  /*0920*/  @!P0 FMUL R18, R18, R21 ;  /* 0x0000001512128220 */ /* 0x000fc80000400000 */
[----:B------:R-:W-:-:S04]  /*0930*/  @!P0 FMUL R18, R18, 1 ;  /* 0x3f80000012128820 */ /* 0x000fc80000400000 */
[----:B------:R-:W-:-:S04]  /*0940*/  @!P0 FMUL R18, R18, 1 ;  /* 0x3f80000012128820 */ /* 0x000fc80000400000 */
[----:B------:R-:W-:-:S07]  /*0950*/  @!P0 FMUL R20, R18, 1 ;  /* 0x3f80000012148820 */ /* 0x000fce0000400000 */
.L_x_19:
[----:B------:R-:W-:Y:S05]  /*0960*/  BSYNC.RECONVERGENT B0 ;  /* 0x0000000000007941 */ /* 0x000fea0003800200 */
.L_x_18:
[----:B------:R-:W-:Y:S01]  /*0970*/  ISETP.NE.AND P0, PT, R22, RZ, PT ;  /* 0x000000ff1600720c */ /* 0x000fe20003f05270 */
[----:B-----5:R-:W-:Y:S01]  /*0980*/  FFMA R19, R16, R14, R19 ;  /* 0x0000000e10137223 */ /* 0x020fe20000000013 */
[----:B------:R-:W-:Y:S01]  /*0990*/  FSEL R20, -R20, R20, !P1 ;  /* 0x0000001414147208 */ /* 0x000fe20004800100 */
[----:B------:R-:W-:Y:S01]  /*09a0*/  BSSY.RECONVERGENT B0, `(.L_x_20) ;  /* 0x0000016000007945 */ /* 0x000fe20003800200 */
[----:B------:R-:W-:-:S03]  /*09b0*/  IMAD.MOV.U32 R14, RZ, RZ, RZ ;  /* 0x000000ffff0e7224 */ /* 0x000fc600078e00ff */
[----:B------:R-:W-:-:S06]  /*09c0*/  FFMA R9, R20, R9, R19 ;  /* 0x0000000914097223 */ /* 0x000fcc0000000013 */
        /* <DEDUP_REMOVED lines=19> */
.L_x_21:
[----:B------:R-:W-:Y:S05]  /*0b00*/  BSYNC.RECONVERGENT B0 ;  /* 0x0000000000007941 */ /* 0x000fea0003800200 */
.L_x_20:
[----:B------:R0:W2:Y:S01]  /*0b10*/  LDG.E.CONSTANT R16, desc[UR8][R4.64+0x4] ;  /* 0x0000040804107981 */ /* 0x0000a2000c1e9900 */
[----:B------:R-:W-:Y:S01]  /*0b20*/  UIADD3 UR5, UPT, UPT, UR5, 0x4, URZ ;  /* 0x0000000405057890 */ /* 0x000fe2000fffe0ff */
[----:B------:R-:W-:Y:S02]  /*0b30*/  PRMT R10, R10, 0x8880, RZ ;  /* 0x000088800a0a7816 */ /* 0x000fe400000000ff */
[----:B------:R-:W-:Y:S01]  /*0b40*/  IADD3 R2, P1, PT, R2, 0x4, RZ ;  /* 0x0000000402027810 */ /* 0x000fe20007f3e0ff */
[----:B------:R-:W-:Y:S01]  /*0b50*/  UISETP.NE.AND UP0, UPT, UR5, URZ, UPT ;  /* 0x000000ff0500728c */ /* 0x000fe2000bf05270 */
[----:B------:R-:W-:Y:S02]  /*0b60*/  ISETP.GE.AND P0, PT, R10, RZ, PT ;  /* 0x000000ff0a00720c */ /* 0x000fe40003f06270 */
[----:B------:R-:W-:Y:S01]  /*0b70*/  IADD3 R10, P2, PT, R4, 0x10, RZ ;  /* 0x00000010040a7810 */ /* 0x000fe20007f5e0ff */
[----:B------:R-:W-:Y:S01]  /*0b80*/  IMAD.X R3, RZ, RZ, R3, P1 ;  /* 0x000000ffff037224 */ /* 0x000fe200008e0603 */
[----:B------:R-:W-:-:S03]  /*0b90*/  FSEL R14, -R14, R14, !P0 ;  /* 0x0000000e0e0e7208 */ /* 0x000fc60004000100 */
[----:B0-----:R-:W-:Y:S02]  /*0ba0*/  IMAD.X R5, RZ, RZ, R5, P2 ;  /* 0x000000ffff057224 */ /* 0x001fe400010e0605 */
[----:B--2---:R-:W-:Y:S01]  /*0bb0*/  FFMA R16, R14, R16, R9 ;  /* 0x000000100e107223 */ /* 0x004fe20000000009 */
[----:B------:R-:W-:Y:S06]  /*0bc0*/  BRA.U UP0, `(.L_x_22) ;  /* 0xfffffff500a87547 */ /* 0x000fec000b83ffff */
.L_x_11:
[----:B------:R-:W-:-:S09]  /*0bd0*/  UISETP.NE.AND UP0, UPT, UR6, URZ, UPT ;  /* 0x000000ff0600728c */ /* 0x000fd2000bf05270 */
[----:B------:R-:W-:Y:S05]  /*0be0*/  BRA.U !UP0, `(.L_x_10) ;  /* 0x0000000108c87547 */ /* 0x000fea000b800000 */
[----:B------:R-:W0:Y:S01]  /*0bf0*/  LDC.64 R2, c[0x0][0x390] ;  /* 0x0000e400ff027b82 */ /* 0x000e220000000a00 */
[----:B------:R-:W1:Y:S01]  /*0c00*/  LDCU.64 UR10, c[0x0][0x388] ;  /* 0x00007100ff0a77ac */ /* 0x000e620008000a00 */
[----:B------:R-:W-:Y:S01]  /*0c10*/  IADD3 R5, P0, PT, R13, UR4, RZ ;  /* 0x000000040d057c10 */ /* 0x000fe2000ff1e0ff */
[----:B------:R-:W-:-:S03]  /*0c20*/  UIADD3 UR5, UPT, UPT, -UR6, URZ, URZ ;  /* 0x000000ff06057290 */ /* 0x000fc6000fffe1ff */
[----:B------:R-:W-:Y:S02]  /*0c30*/  IADD3.X R6, PT, PT, RZ, R6, RZ, P0, !PT ;  /* 0x00000006ff067210 */ /* 0x000fe400007fe4ff */
[----:B-1----:R-:W-:-:S04]  /*0c40*/  LEA R4, P1, R5, UR10, 0x2 ;  /* 0x0000000a05047c11 */ /* 0x002fc8000f8210ff */
[----:B------:R-:W-:Y:S02]  /*0c50*/  LEA.HI.X R5, R5, UR11, R6, 0x2, P1 ;  /* 0x0000000b05057c11 */ /* 0x000fe400088f1406 */
[----:B0-----:R-:W-:-:S04]  /*0c60*/  IADD3 R2, P2, P3, R11, UR4, R2 ;  /* 0x000000040b027c10 */ /* 0x001fc8000fb5e002 */
[----:B------:R-:W-:-:S09]  /*0c70*/  IADD3.X R3, PT, PT, R0, R3, RZ, P2, P3 ;  /* 0x0000000300037210 */ /* 0x000fd200017e64ff */
.L_x_25:
[----:B------:R-:W2:Y:S04]  /*0c80*/  LDG.E.U8.CONSTANT R6, desc[UR8][R2.64] ;  /* 0x0000000802067981 */ /* 0x000ea8000c1e9100 */
[----:B------:R0:W5:Y:S01]  /*0c90*/  LDG.E.CONSTANT R9, desc[UR8][R4.64] ;  /* 0x0000000804097981 */ /* 0x000162000c1e9900 */
[----:B------:R-:W-:Y:S01]  /*0ca0*/  BSSY.RECONVERGENT B0, `(.L_x_23) ;  /* 0x000001d000007945 */ /* 0x000fe20003800200 */
[----:B--2---:R-:W-:Y:S02]  /*0cb0*/  SHF.R.U32.HI R0, RZ, 0x3, R6 ;  /* 0x00000003ff007819 */ /* 0x004fe40000011606 */
[----:B------:R-:W-:Y:S02]  /*0cc0*/  LOP3.LUT R10, R6, 0x7, RZ, 0xc0, !PT ;  /* 0x00000007060a7812 */ /* 0x000fe400078ec0ff */
[----:B------:R-:W-:-:S02]  /*0cd0*/  LOP3.LUT R11, R0, 0xf, RZ, 0xc0, !PT ;  /* 0x0000000f000b7812 */ /* 0x000fc400078ec0ff */
[----:B------:R-:W-:Y:S02]  /*0ce0*/  PRMT R6, R6, 0x8880, RZ ;  /* 0x0000888006067816 */ /* 0x000fe400000000ff */
[----:B------:R-:W-:Y:S02]  /*0cf0*/  LOP3.LUT R0, R11, R10, RZ, 0xfc, !PT ;  /* 0x0000000a0b007212 */ /* 0x000fe400078efcff */
[----:B------:R-:W-:Y:S02]  /*0d00*/  ISETP.GE.AND P1, PT, R6, RZ, PT ;  /* 0x000000ff0600720c */ /* 0x000fe40003f26270 */
[----:B------:R-:W-:-:S04]  /*0d10*/  PRMT R0, R0, 0x9910, RZ ;  /* 0x0000991000007816 */ /* 0x000fc800000000ff */
[----:B------:R-:W-:Y:S01]  /*0d20*/  ISETP.NE.AND P0, PT, R0, RZ, PT ;  /* 0x000000ff0000720c */ /* 0x000fe20003f05270 */
[----:B------:R-:W-:-:S12]  /*0d30*/  IMAD.MOV.U32 R0, RZ, RZ, RZ ;  /* 0x000000ffff007224 */ /* 0x000fd800078e00ff */
[----:B0-----:R-:W-:Y:S05]  /*0d40*/  @!P0 BRA `(.L_x_24) ;  /* 0x0000000000488947 */ /* 0x001fea0003800000 */
        /* <DEDUP_REMOVED lines=18> */
.L_x_24:
[----:B------:R-:W-:Y:S05]  /*0e70*/  BSYNC.RECONVERGENT B0 ;  /* 0x0000000000007941 */ /* 0x000fea0003800200 */
.L_x_23:
[----:B------:R-:W-:Y:S01]  /*0e80*/  UIADD3 UR5, UPT, UPT, UR5, 0x1, URZ ;  /* 0x0000000105057890 */ /* 0x000fe2000fffe0ff */
[----:B------:R-:W-:Y:S02]  /*0e90*/  FSEL R11, -R0, R0, !P1 ;  /* 0x00000000000b7208 */ /* 0x000fe40004800100 */
[----:B------:R-:W-:Y:S01]  /*0ea0*/  IADD3 R4, P0, PT, R4, 0x4, RZ ;  /* 0x0000000404047810 */ /* 0x000fe20007f1e0ff */
[----:B------:R-:W-:Y:S01]  /*0eb0*/  UISETP.NE.AND UP0, UPT, UR5, URZ, UPT ;  /* 0x000000ff0500728c */ /* 0x000fe2000bf05270 */
[----:B------:R-:W-:Y:S01]  /*0ec0*/  IADD3 R2, P1, PT, R2, 0x1, RZ ;  /* 0x0000000102027810 */ /* 0x000fe20007f3e0ff */
[----:B-----5:R-:W-:Y:S02]  /*0ed0*/  FFMA R16, R11, R9, R16 ;  /* 0x000000090b107223 */ /* 0x020fe40000000010 */
[----:B------:R-:W-:Y:S02]  /*0ee0*/  IMAD.X R5, RZ, RZ, R5, P0 ;  /* 0x000000ffff057224 */ /* 0x000fe400000e0605 */
[----:B------:R-:W-:-:S03]  /*0ef0*/  IMAD.X R3, RZ, RZ, R3, P1 ;  /* 0x000000ffff037224 */ /* 0x000fc600008e0603 */
[----:B------:R-:W-:Y:S05]  /*0f00*/  BRA.U UP0, `(.L_x_25) ;  /* 0xfffffffd005c7547 */ /* 0x000fea000b83ffff */
.L_x_10:
[----:B------:R-:W0:Y:S01]  /*0f10*/  LDC.64 R2, c[0x0][0x380] ;  /* 0x0000e000ff027b82 */ /* 0x000e220000000a00 */
[----:B------:R-:W1:Y:S01]  /*0f20*/  LDCU UR10, c[0x0][0x3a0] ;  /* 0x00007400ff0a77ac */ /* 0x000e620008000800 */
[----:B------:R-:W2:Y:S01]  /*0f30*/  LDCU UR7, c[0x0][0x398] ;  /* 0x00007300ff0777ac */ /* 0x000ea20008000800 */
[----:B-1----:R-:W-:Y:S02]  /*0f40*/  IMAD R7, R7, UR10, R8 ;  /* 0x0000000a07077c24 */ /* 0x002fe4000f8e0208 */
[----:B--2---:R-:W-:Y:S02]  /*0f50*/  FMUL R5, R16, UR7 ;  /* 0x0000000710057c20 */ /* 0x004fe40008400000 */
[----:B0-----:R-:W-:-:S05]  /*0f60*/  IMAD.WIDE R2, R7, 0x4, R2 ;  /* 0x0000000407027825 */ /* 0x001fca00078e0202 */
[----:B------:R-:W-:Y:S01]  /*0f70*/  STG.E desc[UR8][R2.64], R5 ;  /* 0x0000000502007986 */ /* 0x000fe2000c101908 */
[----:B------:R-:W-:Y:S05]  /*0f80*/  EXIT ;  /* 0x000000000000794d */ /* 0x000fea0003800000 */
.L_x_26:
        /* <DEDUP_REMOVED lines=15> */
.L_x_36:


//--------------------- .text.matmul_q4_f32       --------------------------
	.section	.text.matmul_q4_f32,"ax",@progbits
	.align	128
        .global         matmul_q4_f32
        .type           matmul_q4_f32,@function
        .size           matmul_q4_f32,(.L_x_37 - matmul_q4_f32)
        .other          matmul_q4_f32,@"STO_CUDA_ENTRY STV_DEFAULT"
matmul_q4_f32:
.text.matmul_q4_f32:
        /* <DEDUP_REMOVED lines=14> */
[----:B------:R-:W1:Y:S01]  /*00e0*/  LDC.64 R2, c[0x0][0x380] ;  /* 0x0000e000ff027b82 */ /* 0x000e620000000a00 */
[----:B------:R-:W-:Y:S02]  /*00f0*/  IMAD R5, R0, UR7, R7 ;  /* 0x0000000700057c24 */ /* 0x000fe4000f8e0207 */
[----:B------:R-:W-:Y:S01]  /*0100*/  IMAD.MOV.U32 R9, RZ, RZ, RZ ;  /* 0x000000ffff097224 */ /* 0x000fe200078e00ff */
[----:B------:R-:W2:Y:S01]  /*0110*/  LDCU.64 UR8, c[0x0][0x358] ;  /* 0x00006b00ff0877ac */ /* 0x000ea20008000a00 */
[----:B0-----:R-:W-:Y:S01]  /*0120*/  UISETP.GE.AND UP0, UPT, UR5, 0x20, UPT ;  /* 0x000000200500788c */ /* 0x001fe2000bf06270 */
[----:B-1----:R-:W-:-:S08]  /*0130*/  IMAD.WIDE R2, R5, 0x4, R2 ;  /* 0x0000000405027825 */ /* 0x002fd000078e0202 */
[----:B--2---:R-:W-:Y:S05]  /*0140*/  BRA.U !UP0, `(.L_x_27) ;  /* 0x0000000d089c7547 */ /* 0x004fea000b800000 */
[----:B------:R-:W0:Y:S01]  /*0150*/  LDC.64 R4, c[0x0][0x388] ;  /* 0x0000e200ff047b82 */ /* 0x000e220000000a00 */
[----:B------:R-:W-:Y:S02]  /*0160*/  USHF.R.S32.HI UR4, URZ, 0x1f, UR5 ;  /* 0x0000001fff047899 */ /* 0x000fe40008011405 */
[----:B------:R-:W-:Y:S01]  /*0170*/  IMAD R9, R0, UR5, RZ ;  /* 0x0000000500097c24 */ /* 0x000fe2000f8e02ff */
[----:B------:R-:W1:Y:S01]  /*0180*/  LDCU.64 UR10, c[0x0][0x390] ;  /* 0x00007200ff0a77ac */ /* 0x000e620008000a00 */
[----:B------:R-:W-:Y:S02]  /*0190*/  ULEA.HI UR4, UR4, UR5, URZ, 0x5 ;  /* 0x0000000504047291 */ /* 0x000fe4000f8f28ff */
[----:B------:R-:W-:Y:S02]  /*01a0*/  USHF.R.U32.HI UR5, URZ, 0x1, UR5 ;  /* 0x00000001ff057899 */ /* 0x000fe40008011605 */
[----:B------:R-:W-:-:S04]  /*01b0*/  USHF.R.S32.HI UR4, URZ, 0x5, UR4 ;  /* 0x00000005ff047899 */ /* 0x000fc80008011404 */
[C---:B------:R-:W-:Y:S01]  /*01c0*/  IMAD R25, R7.reuse, UR5, RZ ;  /* 0x0000000507197c24 */ /* 0x040fe2000f8e02ff */
[----:B------:R-:W-:Y:S02]  /*01d0*/  UIADD3 UR6, UPT, UPT, -UR4, URZ, URZ ;  /* 0x000000ff04067290 */ /* 0x000fe4000fffe1ff */
[----:B------:R-:W-:Y:S02]  /*01e0*/  IMAD R0, R7, UR4, RZ ;  /* 0x0000000407007c24 */ /* 0x000fe4000f8e02ff */
[----:B0-----:R-:W-:-:S04]  /*01f0*/  IMAD.WIDE.U32 R4, R9, 0x4, R4 ;  /* 0x0000000409047825 */ /* 0x001fc800078e0004 */
[----:B------:R-:W-:Y:S01]  /*0200*/  HFMA2 R9, -RZ, RZ, 0, 0 ;  /* 0x00000000ff097431 */ /* 0x000fe200000001ff */
[----:B------:R-:W-:-:S05]  /*0210*/  IADD3 R6, P0, PT, R4, 0x40, RZ ;  /* 0x0000004004067810 */ /* 0x000fca0007f1e0ff */
[----:B-1----:R-:W-:-:S08]  /*0220*/  IMAD.X R13, RZ, RZ, R5, P0 ;  /* 0x000000ffff0d7224 */ /* 0x002fd000000e0605 */
.L_x_28:
[----:B------:R-:W0:Y:S02]  /*0230*/  LDC.64 R10, c[0x0][0x398] ;  /* 0x0000e600ff0a7b82 */ /* 0x000e240000000a00 */
[----:B0-----:R-:W-:-:S06]  /*0240*/  IMAD.WIDE R10, R0, 0x2, R10 ;  /* 0x00000002000a7825 */ /* 0x001fcc00078e020a */
[----:B------:R-:W2:Y:S01]  /*0250*/  LDG.E.U16.CONSTANT R10, desc[UR8][R10.64] ;  /* 0x000000080a0a7981 */ /* 0x000ea2000c1e9500 */
[----:B------:R-:W-:-:S04]  /*0260*/  IADD3 R4, P0, PT, R25, UR10, RZ ;  /* 0x0000000a19047c10 */ /* 0x000fc8000ff1e0ff */
[----:B------:R-:W-:-:S05]  /*0270*/  LEA.HI.X.SX32 R5, R25, UR11, 0x1, P0 ;  /* 0x0000000b19057c11 */ /* 0x000fca00080f0eff */
[----:B------:R-:W3:Y:S01]  /*0280*/  LDG.E.U8.CONSTANT R17, desc[UR8][R4.64] ;  /* 0x0000000804117981 */ /* 0x000ee2000c1e9100 */
[----:B------:R-:W-:-:S03]  /*0290*/  IMAD.MOV.U32 R7, RZ, RZ, R13 ;  /* 0x000000ffff077224 */ /* 0x000fc600078e000d */
[----:B------:R-:W4:Y:S04]  /*02a0*/  LDG.E.U8.CONSTANT R8, desc[UR8][R4.64+0x1] ;  /* 0x0000010804087981 */ /* 0x000f28000c1e9100 */
[----:B------:R-:W5:Y:S04]  /*02b0*/  LDG.E.CONSTANT R24, desc[UR8][R6.64+-0x40] ;  /* 0xffffc00806187981 */ /* 0x000f68000c1e9900 */
[----:B------:R-:W4:Y:S04]  /*02c0*/  LDG.E.U8.CONSTANT R16, desc[UR8][R4.64+0x2] ;  /* 0x0000020804107981 */ /* 0x000f28000c1e9100 */
[----:B------:R-:W4:Y:S04]  /*02d0*/  LDG.E.CONSTANT R22, desc[UR8][R6.64+-0x3c] ;  /* 0xffffc40806167981 */ /* 0x000f28000c1e9900 */
[----:B------:R-:W4:Y:S04]  /*02e0*/  LDG.E.U8.CONSTANT R12, desc[UR8][R4.64+0x3] ;  /* 0x00000308040c7981 */ /* 0x000f28000c1e9100 */
[----:B------:R-:W4:Y:S04]  /*02f0*/  LDG.E.CONSTANT R14, desc[UR8][R6.64+-0x38] ;  /* 0xffffc808060e7981 */ /* 0x000f28000c1e9900 */
[----:B------:R-:W4:Y:S04]  /*0300*/  LDG.E.U8.CONSTANT R15, desc[UR8][R4.64+0x4] ;  /* 0x00000408040f7981 */ /* 0x000f28000c1e9100 */
[----:B------:R-:W4:Y:S04]  /*0310*/  LDG.E.CONSTANT R21, desc[UR8][R6.64+-0x34] ;  /* 0xffffcc0806157981 */ /* 0x000f28000c1e9900 */
[----:B------:R-:W4:Y:S04]  /*0320*/  LDG.E.CONSTANT R18, desc[UR8][R6.64+-0x30] ;  /* 0xffffd00806127981 */ /* 0x000f28000c1e9900 */
[----:B------:R-:W4:Y:S04]  /*0330*/  LDG.E.U8.CONSTANT R11, desc[UR8][R4.64+0x5] ;  /* 0x00000508040b7981 */ /* 0x000f28000c1e9100 */
[----:B------:R-:W4:Y:S04]  /*0340*/  LDG.E.CONSTANT R19, desc[UR8][R6.64+-0x2c] ;  /* 0xffffd40806137981 */ /* 0x000f28000c1e9900 */
[----:B------:R-:W4:Y:S01]  /*0350*/  LDG.E.U8.CONSTANT R13, desc[UR8][R4.64+0x6] ;  /* 0x00000608040d7981 */ /* 0x000f22000c1e9100 */
[----:B--2---:R-:W-:Y:S01]  /*0360*/  SHF.R.U32.HI R23, RZ, 0xa, R10 ;  /* 0x0000000aff177819 */ /* 0x004fe2000001160a */
[----:B------:R-:W-:-:S03]  /*0370*/  IMAD.U32 R20, R10, 0x10000, RZ ;  /* 0x000100000a147824 */ /* 0x000fc600078e00ff */
[----:B------:R-:W-:Y:S02]  /*0380*/  LOP3.LUT P0, R23, R23, 0x1f, RZ, 0xc0, !PT ;  /* 0x0000001f17177812 */ /* 0x000fe4000780c0ff */
[----:B------:R-:W-:Y:S02]  /*0390*/  LOP3.LUT R20, R20, 0x80000000, RZ, 0xc0, !PT ;  /* 0x8000000014147812 */ /* 0x000fe400078ec0ff */
[----:B------:R-:W-:-:S05]  /*03a0*/  IADD3 R27, PT, PT, R23, 0x70, RZ ;  /* 0x00000070171b7810 */ /* 0x000fca0007ffe0ff */
[----:B------:R-:W-:Y:S02]  /*03b0*/  IMAD R27, R27, 0x800000, R20 ;  /* 0x008000001b1b7824 */ /* 0x000fe400078e0214 */
[----:B------:R-:W2:Y:S01]  /*03c0*/  LDG.E.CONSTANT R20, desc[UR8][R6.64+-0x28] ;  /* 0xffffd80806147981 */ /* 0x000ea2000c1e9900 */
[----:B------:R-:W-:-:S04]  /*03d0*/  SHF.L.U32 R10, R10, 0xd, RZ ;  /* 0x0000000d0a0a7819 */ /* 0x000fc800000006ff */
[----:B------:R-:W-:Y:S02]  /*03e0*/  LOP3.LUT R10, R10, 0x7fe000, RZ, 0xc0, !PT ;  /* 0x007fe0000a0a7812 */ /* 0x000fe400078ec0ff */
[----:B------:R-:W-:Y:S02]  /*03f0*/  ISETP.NE.AND P1, PT, R23, 0x1f, PT ;  /* 0x0000001f1700780c */ /* 0x000fe40003f25270 */
[----:B---3--:R-:W-:Y:S01]  /*0400*/  LOP3.LUT R23, R17, 0xf, RZ, 0xc0, !PT ;  /* 0x0000000f11177812 */ /* 0x008fe200078ec0ff */
[----:B------:R-:W-:-:S03]  /*0410*/  IMAD.IADD R10, R27, 0x1, R10 ;  /* 0x000000011b0a7824 */ /* 0x000fc600078e020a */
[----:B------:R-:W-:Y:S02]  /*0420*/  IADD3 R23, PT, PT, R23, -0x8, RZ ;  /* 0xfffffff817177810 */ /* 0x000fe40007ffe0ff */
[----:B------:R-:W-:Y:S02]  /*0430*/  FSEL R10, R10, RZ, P1 ;  /* 0x000000ff0a0a7208 */ /* 0x000fe40000800000 */
[----:B------:R-:W-:Y:S02]  /*0440*/  I2FP.F32.S32 R23, R23 ;  /* 0x0000001700177245 */ /* 0x000fe40000201400 */
[----:B------:R-:W-:-:S05]  /*0450*/  FSEL R10, R10, RZ, P0 ;  /* 0x000000ff0a0a7208 */ /* 0x000fca0000000000 */
[----:B------:R-:W-:-:S04]  /*0460*/  FMUL R26, R10, R23 ;  /* 0x000000170a1a7220 */ /* 0x000fc80000400000 */
[----:B-----5:R-:W-:Y:S01]  /*0470*/  FFMA R23, R26, R24, R9 ;  /* 0x000000181a177223 */ /* 0x020fe20000000009 */
[----:B----4-:R-:W-:Y:S02]  /*0480*/  LOP3.LUT R9, R8, 0xf, RZ, 0xc0, !PT ;  /* 0x0000000f08097812 */ /* 0x010fe400078ec0ff */
[----:B------:R-:W-:-:S03]  /*0490*/  LOP3.LUT R24, R16, 0xf, RZ, 0xc0, !PT ;  /* 0x0000000f10187812 */ /* 0x000fc600078ec0ff */
[----:B------:R-:W-:Y:S01]  /*04a0*/  VIADD R9, R9, 0xfffffff8 ;  /* 0xfffffff809097836 */ /* 0x000fe20000000000 */
[----:B------:R-:W-:-:S04]  /*04b0*/  IADD3 R24, PT, PT, R24, -0x8, RZ ;  /* 0xfffffff818187810 */ /* 0x000fc80007ffe0ff */
[----:B------:R-:W-:Y:S02]  /*04c0*/  I2FP.F32.S32 R9, R9 ;  /* 0x0000000900097245 */ /* 0x000fe40000201400 */
[----:B------:R-:W-:-:S03]  /*04d0*/  I2FP.F32.S32 R27, R24 ;  /* 0x00000018001b7245 */ /* 0x000fc60000201400 */
[----:B------:R-:W-:Y:S02]  /*04e0*/  FMUL R24, R10, R9 ;  /* 0x000000090a187220 */ /* 0x000fe40000400000 */
[----:B------:R-:W3:Y:S02]  /*04f0*/  LDG.E.U8.CONSTANT R9, desc[UR8][R4.64+0x7] ;  /* 0x0000070804097981 */ /* 0x000ee4000c1e9100 */
[----:B------:R-:W-:Y:S01]  /*0500*/  FFMA R23, R24, R22, R23 ;  /* 0x0000001618177223 */ /* 0x000fe20000000017 */
[----:B------:R-:W-:Y:S01]  /*0510*/  LOP3.LUT R22, R12, 0xf, RZ, 0xc0, !PT ;  /* 0x0000000f0c167812 */ /* 0x000fe200078ec0ff */
[----:B------:R-:W-:-:S04]  /*0520*/  FMUL R24, R10, R27 ;  /* 0x0000001b0a187220 */ /* 0x000fc80000400000 */
[----:B------:R-:W-:Y:S01]  /*0530*/  FFMA R24, R24, R14, R23 ;  /* 0x0000000e18187223 */ /* 0x000fe20000000017 */
[----:B------:R-:W-:Y:S01]  /*0540*/  VIADD R22, R22, 0xfffffff8 ;  /* 0xfffffff816167836 */ /* 0x000fe20000000000 */
[----:B------:R-:W-:-:S04]  /*0550*/  LOP3.LUT R14, R15, 0xf, RZ, 0xc0, !PT ;  /* 0x0000000f0f0e7812 */ /* 0x000fc800078ec0ff */
[----:B------:R-:W-:Y:S02]  /*0560*/  I2FP.F32.S32 R23, R22 ;  /* 0x0000001600177245 */ /* 0x000fe40000201400 */
[----:B------:R-:W-:Y:S01]  /*0570*/  IADD3 R26, PT, PT, R14, -0x8, RZ ;  /* 0xfffffff80e1a7810 */ /* 0x000fe20007ffe0ff */
[----:B------:R-:W4:Y:S04]  /*0580*/  LDG.E.CONSTANT R22, desc[UR8][R6.64+-0x24] ;  /* 0xffffdc0806167981 */ /* 0x000f28000c1e9900 */
[----:B------:R-:W5:Y:S01]  /*0590*/  LDG.E.U8.CONSTANT R14, desc[UR8][R4.64+0x8] ;  /* 0x00000808040e7981 */ /* 0x000f62000c1e9100 */
[----:B------:R-:W-:Y:S01]  /*05a0*/  I2FP.F32.S32 R27, R26 ;  /* 0x0000001a001b7245 */ /* 0x000fe20000201400 */
[----:B------:R-:W-:-:S04]  /*05b0*/  FMUL R23, R10, R23 ;  /* 0x000000170a177220 */ /* 0x000fc80000400000 */
[----:B------:R-:W-:Y:S01]  /*05c0*/  FFMA R21, R23, R21, R24 ;  /* 0x0000001517157223 */ /* 0x000fe20000000018 */
[----:B------:R-:W-:Y:S01]  /*05d0*/  FMUL R24, R10, R27 ;  /* 0x0000001b0a187220 */ /* 0x000fe20000400000 */
[----:B------:R-:W-:-:S03]  /*05e0*/  LOP3.LUT R23, R11, 0xf, RZ, 0xc0, !PT ;  /* 0x0000000f0b177812 */ /* 0x000fc600078ec0ff */
[----:B------:R-:W-:Y:S02]  /*05f0*/  FFMA R24, R24, R18, R21 ;  /* 0x0000001218187223 */ /* 0x000fe40000000015 */
[----:B------:R-:W5:Y:S04]  /*0600*/  LDG.E.CONSTANT R21, desc[UR8][R6.64+-0x20] ;  /* 0xffffe00806157981 */ /* 0x000f68000c1e9900 */
[----:B------:R-:W5:Y:S01]  /*0610*/  LDG.E.U8.CONSTANT R18, desc[UR8][R4.64+0x9] ;  /* 0x0000090804127981 */ /* 0x000f62000c1e9100 */
[----:B------:R-:W-:-:S05]  /*0620*/  VIADD R23, R23, 0xfffffff8 ;  /* 0xfffffff817177836 */ /* 0x000fca0000000000 */
[----:B------:R-:W-:-:S05]  /*0630*/  I2FP.F32.S32 R23, R23 ;  /* 0x0000001700177245 */ /* 0x000fca0000201400 */
[----:B------:R-:W-:-:S04]  /*0640*/  FMUL R23, R10, R23 ;  /* 0x000000170a177220 */ /* 0x000fc80000400000 */
[----:B------:R-:W-:Y:S02]  /*0650*/  FFMA R27, R23, R19, R24 ;  /* 0x00000013171b7223 */ /* 0x000fe40000000018 */
[----:B------:R-:W5:Y:S01]  /*0660*/  LDG.E.CONSTANT R23, desc[UR8][R6.64+-0x1c] ;  /* 0xffffe40806177981 */ /* 0x000f62000c1e9900 */
[----:B------:R-:W-:-:S03]  /*0670*/  LOP3.LUT R24, R13, 0xf, RZ, 0xc0, !PT ;  /* 0x0000000f0d187812 */ /* 0x000fc600078ec0ff */
[----:B------:R-:W5:Y:S01]  /*0680*/  LDG.E.U8.CONSTANT R19, desc[UR8][R4.64+0xa] ;  /* 0x00000a0804137981 */ /* 0x000f62000c1e9100 */
[----:B------:R-:W-:-:S04]  /*0690*/  IADD3 R24, PT, PT, R24, -0x8, RZ ;  /* 0xfffffff818187810 */ /* 0x000fc80007ffe0ff */
[----:B------:R-:W-:-:S05]  /*06a0*/  I2FP.F32.S32 R29, R24 ;  /* 0x00000018001d7245 */ /* 0x000fca0000201400 */
[----:B------:R-:W-:-:S04]  /*06b0*/  FMUL R24, R10, R29 ;  /* 0x0000001d0a187220 */ /* 0x000fc80000400000 */
[----:B--2---:R-:W-:Y:S02]  /*06c0*/  FFMA R27, R24, R20, R27 ;  /* 0x00000014181b7223 */ /* 0x004fe4000000001b */
[----:B------:R-:W2:Y:S01]  /*06d0*/  LDG.E.CONSTANT R20, desc[UR8][R6.64+-0x18] ;  /* 0xffffe80806147981 */ /* 0x000ea2000c1e9900 */
[----:B---3--:R-:W-:-:S05]  /*06e0*/  LOP3.LUT R24, R9, 0xf, RZ, 0xc0, !PT ;  /* 0x0000000f09187812 */ /* 0x008fca00078ec0ff */
[----:B------:R-:W-:-:S05]  /*06f0*/  VIADD R24, R24, 0xfffffff8 ;  /* 0xfffffff818187836 */ /* 0x000fca0000000000 */
[----:B------:R-:W-:-:S05]  /*0700*/  I2FP.F32.S32 R29, R24 ;  /* 0x00000018001d7245 */ /* 0x000fca0000201400 */
[----:B------:R-:W-:-:S04]  /*0710*/  FMUL R24, R10, R29 ;  /* 0x0000001d0a187220 */ /* 0x000fc80000400000 */
[----:B----4-:R-:W-:Y:S01]  /*0720*/  FFMA R22, R24, R22, R27 ;  /* 0x0000001618167223 */ /* 0x010fe2000000001b */
[----:B-----5:R-:W-:-:S04]  /*0730*/  LOP3.LUT R24, R14, 0xf, RZ, 0xc0, !PT ;  /* 0x0000000f0e187812 */ /* 0x020fc800078ec0ff */
[----:B------:R-:W-:-:S04]  /*0740*/  IADD3 R24, PT, PT, R24, -0x8, RZ ;  /* 0xfffffff818187810 */ /* 0x000fc80007ffe0ff */
[----:B------:R-:W-:-:S05]  /*0750*/  I2FP.F32.S32 R27, R24 ;  /* 0x00000018001b7245 */ /* 0x000fca0000201400 */
[----:B------:R-:W-:-:S04]  /*0760*/  FMUL R27, R10, R27 ;  /* 0x0000001b0a1b7220 */ /* 0x000fc80000400000 */
[----:B------:R-:W-:Y:S01]  /*0770*/  FFMA R24, R27, R21, R22 ;  /* 0x000000151b187223 */ /* 0x000fe20000000016 */
[----:B------:R-:W-:Y:S01]  /*0780*/  LOP3.LUT R21, R18, 0xf, RZ, 0xc0, !PT ;  /* 0x0000000f12157812 */ /* 0x000fe200078ec0ff */
[----:B------:R-:W3:Y:S04]  /*0790*/  LDG.E.U8.CONSTANT R22, desc[UR8][R4.64+0xb] ;  /* 0x00000b0804167981 */ /* 0x000ee8000c1e9100 */
[----:B------:R-:W-:-:S05]  /*07a0*/  VIADD R21, R21, 0xfffffff8 ;  /* 0xfffffff815157836 */ /* 0x000fca0000000000 */
[----:B------:R-:W-:-:S05]  /*07b0*/  I2FP.F32.S32 R21, R21 ;  /* 0x0000001500157245 */ /* 0x000fca0000201400 */
[----:B------:R-:W-:-:S04]  /*07c0*/  FMUL R21, R10, R21 ;  /* 0x000000150a157220 */ /* 0x000fc80000400000 */
[----:B------:R-:W-:Y:S02]  /*07d0*/  FFMA R27, R21, R23, R24 ;  /* 0x00000017151b7223 */ /* 0x000fe40000000018 */
[----:B------:R-:W4:Y:S01]  /*07e0*/  LDG.E.CONSTANT R21, desc[UR8][R6.64+-0x14] ;  /* 0xffffec0806157981 */ /* 0x000f22000c1e9900 */
        /* <DEDUP_REMOVED lines=11> */
[----:B----4-:R-:W-:Y:S02]  /*08a0*/  FFMA R21, R27, R21, R20 ;  /* 0x000000151b157223 */ /* 0x010fe40000000014 */
[----:B------:R-:W3:Y:S01]  /*08b0*/  LDG.E.U8.CONSTANT R20, desc[UR8][R4.64+0xd] ;  /* 0x00000d0804147981 */ /* 0x000ee2000c1e9100 */
[----:B-----5:R-:W-:-:S04]  /*08c0*/  LOP3.LUT R26, R23, 0xf, RZ, 0xc0, !PT ;  /* 0x0000000f171a7812 */ /* 0x020fc800078ec0ff */
[----:B------:R-:W-:-:S04]  /*08d0*/  IADD3 R26, PT, PT, R26, -0x8, RZ ;  /* 0xfffffff81a1a7810 */ /* 0x000fc80007ffe0ff */
[----:B------:R-:W-:-:S05]  /*08e0*/  I2FP.F32.S32 R27, R26 ;  /* 0x0000001a001b7245 */ /* 0x000fca0000201400 */
[----:B------:R-:W-:Y:S02]  /*08f0*/  FMUL R26, R10, R27 ;  /* 0x0000001b0a1a7220 */ /* 0x000fe40000400000 */
[----:B------:R-:W4:Y:S02]  /*0900*/  LDG.E.CONSTANT R27, desc[UR8][R6.64+-0xc] ;  /* 0xfffff408061b7981 */ /* 0x000f24000c1e9900 */
[----:B--2---:R-:W-:Y:S02]  /*0910*/  FFMA R24, R26, R24, R21 ;  /* 0x000000181a187223 */ /* 0x004fe40000000015 */
[----:B------:R-:W2:Y:S04]  /*0920*/  LDG.E.U8.CONSTANT R21, desc[UR8][R4.64+0xe] ;  /* 0x00000e0804157981 */ /* 0x000ea8000c1e9100 */
[----:B------:R-:W5:Y:S01]  /*0930*/  LDG.E.CONSTANT R26, desc[UR8][R6.64+-0x8] ;  /* 0xfffff808061a7981 */ /* 0x000f62000c1e9900 */
[----:B---3--:R-:W-:-:S05]  /*0940*/  LOP3.LUT R28, R20, 0xf, RZ, 0xc0, !PT ;  /* 0x0000000f141c7812 */ /* 0x008fca00078ec0ff */
[----:B------:R-:W-:-:S05]  /*0950*/  VIADD R28, R28, 0xfffffff8 ;  /* 0xfffffff81c1c7836 */ /* 0x000fca0000000000 */
[----:B------:R-:W-:-:S05]  /*0960*/  I2FP.F32.S32 R29, R28 ;  /* 0x0000001c001d7245 */ /* 0x000fca0000201400 */
[----:B------:R-:W-:-:S04]  /*0970*/  FMUL R29, R10, R29 ;  /* 0x0000001d0a1d7220 */ /* 0x000fc80000400000 */
[----:B----4-:R-:W-:Y:S02]  /*0980*/  FFMA R27, R29, R27, R24 ;  /* 0x0000001b1d1b7223 */ /* 0x010fe40000000018 */
[----:B------:R-:W3:Y:S04]  /*0990*/  LDG.E.U8.CONSTANT R24, desc[UR8][R4.64+0xf] ;  /* 0x00000f0804187981 */ /* 0x000ee8000c1e9100 */
[----:B------:R-:W4:Y:S01]  /*09a0*/  LDG.E.CONSTANT R4, desc[UR8][R6.64+-0x4] ;  /* 0xfffffc0806047981 */ /* 0x000f22000c1e9900 */
[----:B--2---:R-:W-:-:S04]  /*09b0*/  LOP3.LUT R28, R21, 0xf, RZ, 0xc0, !PT ;  /* 0x0000000f151c7812 */ /* 0x004fc800078ec0ff */
[----:B------:R-:W-:-:S04]  /*09c0*/  IADD3 R28, PT, PT, R28, -0x8, RZ ;  /* 0xfffffff81c1c7810 */ /* 0x000fc80007ffe0ff */
[----:B------:R-:W-:-:S05]  /*09d0*/  I2FP.F32.S32 R29, R28 ;  /* 0x0000001c001d7245 */ /* 0x000fca0000201400 */
[----:B------:R-:W-:-:S04]  /*09e0*/  FMUL R28, R10, R29 ;  /* 0x0000001d0a1c7220 */ /* 0x000fc80000400000 */
[----:B-----5:R-:W-:Y:S02]  /*09f0*/  FFMA R29, R28, R26, R27 ;  /* 0x0000001a1c1d7223 */ /* 0x020fe4000000001b */
[----:B------:R-:W2:Y:S04]  /*0a00*/  LDG.E.CONSTANT R28, desc[UR8][R6.64] ;  /* 0x00000008061c7981 */ /* 0x000ea8000c1e9900 */
[----:B------:R-:W5:Y:S04]  /*0a10*/  LDG.E.CONSTANT R27, desc[UR8][R6.64+0x4] ;  /* 0x00000408061b7981 */ /* 0x000f68000c1e9900 */
[----:B------:R-:W5:Y:S01]  /*0a20*/  LDG.E.CONSTANT R26, desc[UR8][R6.64+0x8] ;  /* 0x00000808061a7981 */ /* 0x000f62000c1e9900 */
[----:B------:R-:W-:-:S02]  /*0a30*/  LEA.HI R17, R17, 0xfffffff8, RZ, 0x1c ;  /* 0xfffffff811117811 */ /* 0x000fc400078fe0ff */
[----:B------:R-:W-:Y:S02]  /*0a40*/  LEA.HI R8, R8, 0xfffffff8, RZ, 0x1c ;  /* 0xfffffff808087811 */ /* 0x000fe400078fe0ff */
[----:B------:R-:W-:Y:S02]  /*0a50*/  I2FP.F32.S32 R17, R17 ;  /* 0x0000001100117245 */ /* 0x000fe40000201400 */
[----:B------:R-:W-:Y:S02]  /*0a60*/  LEA.HI R16, R16, 0xfffffff8, RZ, 0x1c ;  /* 0xfffffff810107811 */ /* 0x000fe400078fe0ff */
[----:B---3--:R-:W-:-:S05]  /*0a70*/  LOP3.LUT R5, R24, 0xf, RZ, 0xc0, !PT ;  /* 0x0000000f18057812 */ /* 0x008fca00078ec0ff */
[----:B------:R-:W-:-:S05]  /*0a80*/  VIADD R5, R5, 0xfffffff8 ;  /* 0xfffffff805057836 */ /* 0x000fca0000000000 */
[----:B------:R-:W-:-:S05]  /*0a90*/  I2FP.F32.S32 R5, R5 ;  /* 0x0000000500057245 */ /* 0x000fca0000201400 */
[----:B------:R-:W-:-:S04]  /*0aa0*/  FMUL R5, R10, R5 ;  /* 0x000000050a057220 */ /* 0x000fc80000400000 */
[----:B----4-:R-:W-:Y:S01]  /*0ab0*/  FFMA R29, R5, R4, R29 ;  /* 0x00000004051d7223 */ /* 0x010fe2000000001d */
[C---:B------:R-:W-:Y:S01]  /*0ac0*/  FMUL R4, R10.reuse, R17 ;  /* 0x000000110a047220 */ /* 0x040fe20000400000 */
[----:B------:R-:W-:Y:S01]  /*0ad0*/  I2FP.F32.S32 R5, R8 ;  /* 0x0000000800057245 */ /* 0x000fe20000201400 */
[----:B------:R-:W3:Y:S04]  /*0ae0*/  LDG.E.CONSTANT R17, desc[UR8][R6.64+0xc] ;  /* 0x00000c0806117981 */ /* 0x000ee8000c1e9900 */
[----:B------:R-:W-:Y:S01]  /*0af0*/  FMUL R5, R10, R5 ;  /* 0x000000050a057220 */ /* 0x000fe20000400000 */
[----:B--2---:R-:W-:-:S04]  /*0b00*/  FFMA R4, R4, R28, R29 ;  /* 0x0000001c04047223 */ /* 0x004fc8000000001d */
[----:B-----5:R-:W-:Y:S02]  /*0b10*/  FFMA R27, R5, R27, R4 ;  /* 0x0000001b051b7223 */ /* 0x020fe40000000004 */
[----:B------:R-:W2:Y:S04]  /*0b20*/  LDG.E.CONSTANT R5, desc[UR8][R6.64+0x10] ;  /* 0x0000100806057981 */ /* 0x000ea8000c1e9900 */
[----:B------:R-:W4:Y:S01]  /*0b30*/  LDG.E.CONSTANT R4, desc[UR8][R6.64+0x14] ;  /* 0x0000140806047981 */ /* 0x000f22000c1e9900 */
[----:B------:R-:W-:-:S05]  /*0b40*/  I2FP.F32.S32 R29, R16 ;  /* 0x00000010001d7245 */ /* 0x000fca0000201400 */
[----:B------:R-:W-:-:S04]  /*0b50*/  FMUL R8, R10, R29 ;  /* 0x0000001d0a087220 */ /* 0x000fc80000400000 */
[----:B------:R-:W-:Y:S02]  /*0b60*/  FFMA R16, R8, R26, R27 ;  /* 0x0000001a08107223 */ /* 0x000fe4000000001b */
[----:B------:R-:W5:Y:S01]  /*0b70*/  LDG.E.CONSTANT R8, desc[UR8][R6.64+0x18] ;  /* 0x0000180806087981 */ /* 0x000f62000c1e9900 */
[----:B------:R-:W-:-:S04]  /*0b80*/  LEA.HI R12, R12, 0xfffffff8, RZ, 0x1c ;  /* 0xfffffff80c0c7811 */ /* 0x000fc800078fe0ff */
[----:B------:R-:W-:Y:S02]  /*0b90*/  I2FP.F32.S32 R27, R12 ;  /* 0x0000000c001b7245 */ /* 0x000fe40000201400 */
[----:B------:R-:W5:Y:S01]  /*0ba0*/  LDG.E.CONSTANT R12, desc[UR8][R6.64+0x1c] ;  /* 0x00001c08060c7981 */ /* 0x000f62000c1e9900 */
[----:B------:R-:W-:Y:S02]  /*0bb0*/  LEA.HI R15, R15, 0xfffffff8, RZ, 0x1c ;  /* 0xfffffff80f0f7811 */ /* 0x000fe400078fe0ff */
[----:B------:R-:W-:Y:S01]  /*0bc0*/  FMUL R27, R10, R27 ;  /* 0x0000001b0a1b7220 */ /* 0x000fe20000400000 */
[----:B------:R-:W-:-:S03]  /*0bd0*/  LEA.HI R13, R13, 0xfffffff8, RZ, 0x1c ;  /* 0xfffffff80d0d7811 */ /* 0x000fc600078fe0ff */
[----:B---3--:R-:W-:Y:S01]  /*0be0*/  FFMA R16, R27, R17, R16 ;  /* 0x000000111b107223 */ /* 0x008fe20000000010 */
[----:B------:R-:W-:Y:S02]  /*0bf0*/  LEA.HI R17, R11, 0xfffffff8, RZ, 0x1c ;  /* 0xfffffff80b117811 */ /* 0x000fe400078fe0ff */
[----:B------:R-:W-:Y:S02]  /*0c00*/  I2FP.F32.S32 R11, R15 ;  /* 0x0000000f000b7245 */ /* 0x000fe40000201400 */
[----:B------:R-:W3:Y:S01]  /*0c10*/  LDG.E.CONSTANT R15, desc[UR8][R6.64+0x20] ;  /* 0x00002008060f7981 */ /* 0x000ee2000c1e9900 */
[----:B------:R-:W-:Y:S02]  /*0c20*/  I2FP.F32.S32 R27, R17 ;  /* 0x00000011001b7245 */ /* 0x000fe40000201400 */
[C---:B------:R-:W-:Y:S02]  /*0c30*/  FMUL R17, R10.reuse, R11 ;  /* 0x0000000b0a117220 */ /* 0x040fe40000400000 */
[----:B------:R-:W3:Y:S02]  /*0c40*/  LDG.E.CONSTANT R11, desc[UR8][R6.64+0x24] ;  /* 0x00002408060b7981 */ /* 0x000ee4000c1e9900 */
[----:B--2---:R-:W-:Y:S01]  /*0c50*/  FFMA R17, R17, R5, R16 ;  /* 0x0000000511117223 */ /* 0x004fe20000000010 */
[----:B------:R-:W-:Y:S01]  /*0c60*/  FMUL R16, R10, R27 ;  /* 0x0000001b0a107220 */ /* 0x000fe20000400000 */
[----:B------:R-:W2:Y:S03]  /*0c70*/  LDG.E.CONSTANT R5, desc[UR8][R6.64+0x28] ;  /* 0x0000280806057981 */ /* 0x000ea6000c1e9900 */
[----:B----4-:R-:W-:-:S02]  /*0c80*/  FFMA R17, R16, R4, R17 ;  /* 0x0000000410117223 */ /* 0x010fc40000000011 */
[----:B------:R-:W4:Y:S01]  /*0c90*/  LDG.E.CONSTANT R4, desc[UR8][R6.64+0x2c] ;  /* 0x00002c0806047981 */ /* 0x000f22000c1e9900 */
[----:B------:R-:W-:-:S03]  /*0ca0*/  I2FP.F32.S32 R27, R13 ;  /* 0x0000000d001b7245 */ /* 0x000fc60000201400 */
[----:B------:R-:W4:Y:S02]  /*0cb0*/  LDG.E.CONSTANT R13, desc[UR8][R6.64+0x30] ;  /* 0x00003008060d7981 */ /* 0x000f24000c1e9900 */
[----:B------:R-:W-:Y:S02]  /*0cc0*/  FMUL R26, R10, R27 ;  /* 0x0000001b0a1a7220 */ /* 0x000fe40000400000 */
[----:B------:R-:W4:Y:S02]  /*0cd0*/  LDG.E.CONSTANT R16, desc[UR8][R6.64+0x34] ;  /* 0x0000340806107981 */ /* 0x000f24000c1e9900 */
[----:B-----5:R-:W-:Y:S02]  /*0ce0*/  FFMA R27, R26, R8, R17 ;  /* 0x000000081a1b7223 */ /* 0x020fe40000000011 */
[----:B------:R-:W5:Y:S04]  /*0cf0*/  LDG.E.CONSTANT R8, desc[UR8][R6.64+0x38] ;  /* 0x0000380806087981 */ /* 0x000f68000c1e9900 */
[----:B------:R0:W5:Y:S01]  /*0d00*/  LDG.E.CONSTANT R17, desc[UR8][R6.64+0x3c] ;  /* 0x00003c0806117981 */ /* 0x000162000c1e9900 */
[----:B------:R-:W-:-:S02]  /*0d10*/  LEA.HI R9, R9, 0xfffffff8, RZ, 0x1c ;  /* 0xfffffff809097811 */ /* 0x000fc400078fe0ff */
[----:B------:R-:W-:Y:S02]  /*0d20*/  LEA.HI R14, R14, 0xfffffff8, RZ, 0x1c ;  /* 0xfffffff80e0e7811 */ /* 0x000fe400078fe0ff */
[----:B------:R-:W-:Y:S02]  /*0d30*/  I2FP.F32.S32 R9, R9 ;  /* 0x0000000900097245 */ /* 0x000fe40000201400 */
[----:B------:R-:W-:-:S03]  /*0d40*/  LEA.HI R18, R18, 0xfffffff8, RZ, 0x1c ;  /* 0xfffffff812127811 */ /* 0x000fc600078fe0ff */
[----:B------:R-:W-:Y:S01]  /*0d50*/  FMUL R26, R10, R9 ;  /* 0x000000090a1a7220 */ /* 0x000fe20000400000 */
[----:B------:R-:W-:Y:S02]  /*0d60*/  I2FP.F32.S32 R9, R14 ;  /* 0x0000000e00097245 */ /* 0x000fe40000201400 */
[----:B------:R-:W-:Y:S01]  /*0d70*/  LEA.HI R19, R19, 0xfffffff8, RZ, 0x1c ;  /* 0xfffffff813137811 */ /* 0x000fe200078fe0ff */
[----:B------:R-:W-:Y:S01]  /*0d80*/  FFMA R12, R26, R12, R27 ;  /* 0x0000000c1a0c7223 */ /* 0x000fe2000000001b */
[----:B------:R-:W-:Y:S01]  /*0d90*/  I2FP.F32.S32 R27, R18 ;  /* 0x00000012001b7245 */ /* 0x000fe20000201400 */
[----:B------:R-:W-:Y:S01]  /*0da0*/  FMUL R9, R10, R9 ;  /* 0x000000090a097220 */ /* 0x000fe20000400000 */
[----:B------:R-:W-:Y:S02]  /*0db0*/  I2FP.F32.S32 R19, R19 ;  /* 0x0000001300137245 */ /* 0x000fe40000201400 */
[----:B------:R-:W-:Y:S01]  /*0dc0*/  LEA.HI R22, R22, 0xfffffff8, RZ, 0x1c ;  /* 0xfffffff816167811 */ /* 0x000fe200078fe0ff */
[C---:B------:R-:W-:Y:S01]  /*0dd0*/  FMUL R27, R10.reuse, R27 ;  /* 0x0000001b0a1b7220 */ /* 0x040fe20000400000 */
[----:B------:R-:W-:Y:S01]  /*0de0*/  LEA.HI R23, R23, 0xfffffff8, RZ, 0x1c ;  /* 0xfffffff817177811 */ /* 0x000fe200078fe0ff */
[----:B------:R-:W-:Y:S01]  /*0df0*/  FMUL R19, R10, R19 ;  /* 0x000000130a137220 */ /* 0x000fe20000400000 */
[----:B------:R-:W-:-:S02]  /*0e00*/  LEA.HI R20, R20, 0xfffffff8, RZ, 0x1c ;  /* 0xfffffff814147811 */ /* 0x000fc400078fe0ff */
[----:B------:R-:W-:Y:S02]  /*0e10*/  I2FP.F32.S32 R23, R23 ;  /* 0x0000001700177245 */ /* 0x000fe40000201400 */
[----:B------:R-:W-:-:S03]  /*0e20*/  LEA.HI R21, R21, 0xfffffff8, RZ, 0x1c ;  /* 0xfffffff815157811 */ /* 0x000fc600078fe0ff */
[----:B------:R-:W-:Y:S01]  /*0e30*/  FMUL R23, R10, R23 ;  /* 0x000000170a177220 */ /* 0x000fe20000400000 */
[----:B------:R-:W-:Y:S01]  /*0e40*/  UIADD3 UR6, UPT, UPT, UR6, 0x1, URZ ;  /* 0x0000000106067890 */ /* 0x000fe2000fffe0ff */
[----:B------:R-:W-:Y:S02]  /*0e50*/  LEA.HI R24, R24, 0xfffffff8, RZ, 0x1c ;  /* 0xfffffff818187811 */ /* 0x000fe400078fe0ff */
[----:B------:R-:W-:Y:S01]  /*0e60*/  I2FP.F32.S32 R21, R21 ;  /* 0x0000001500157245 */ /* 0x000fe20000201400 */
[----:B------:R-:W-:Y:S01]  /*0e70*/  UISETP.NE.AND UP0, UPT, UR6, URZ, UPT ;  /* 0x000000ff0600728c */ /* 0x000fe2000bf05270 */
[----:B0-----:R-:W-:Y:S01]  /*0e80*/  IADD3 R6, P0, PT, R6, 0x80, RZ ;  /* 0x0000008006067810 */ /* 0x001fe20007f1e0ff */
[----:B------:R-:W-:Y:S01]  /*0e90*/  VIADD R25, R25, 0x10 ;  /* 0x0000001019197836 */ /* 0x000fe20000000000 */
[----:B------:R-:W-:Y:S01]  /*0ea0*/  IADD3 R0, PT, PT, R0, 0x1, RZ ;  /* 0x0000000100007810 */ /* 0x000fe20007ffe0ff */
[----:B---3--:R-:W-:Y:S01]  /*0eb0*/  FFMA R12, R9, R15, R12 ;  /* 0x0000000f090c7223 */ /* 0x008fe2000000000c */
[----:B------:R-:W-:-:S03]  /*0ec0*/  I2FP.F32.S32 R9, R22 ;  /* 0x0000001600097245 */ /* 0x000fc60000201400 */
[----:B------:R-:W-:-:S04]  /*0ed0*/  FFMA R12, R27, R11, R12 ;  /* 0x0000000b1b0c7223 */ /* 0x000fc8000000000c */
[----:B--2---:R-:W-:Y:S01]  /*0ee0*/  FFMA R5, R19, R5, R12 ;  /* 0x0000000513057223 */ /* 0x004fe2000000000c */
[----:B------:R-:W-:-:S04]  /*0ef0*/  FMUL R12, R10, R9 ;  /* 0x000000090a0c7220 */ /* 0x000fc80000400000 */
[----:B----4-:R-:W-:Y:S01]  /*0f00*/  FFMA R4, R12, R4, R5 ;  /* 0x000000040c047223 */ /* 0x010fe20000000005 */
[----:B------:R-:W-:-:S03]  /*0f10*/  I2FP.F32.S32 R5, R20 ;  /* 0x0000001400057245 */ /* 0x000fc60000201400 */
[----:B------:R-:W-:Y:S02]  /*0f20*/  FFMA R13, R23, R13, R4 ;  /* 0x0000000d170d7223 */ /* 0x000fe40000000004 */
[----:B------:R-:W-:Y:S01]  /*0f30*/  FMUL R4, R10, R5 ;  /* 0x000000050a047220 */ /* 0x000fe20000400000 */
[----:B------:R-:W-:-:S03]  /*0f40*/  I2FP.F32.S32 R5, R24 ;  /* 0x0000001800057245 */ /* 0x000fc60000201400 */
[----:B------:R-:W-:Y:S01]  /*0f50*/  FFMA R13, R4, R16, R13 ;  /* 0x00000010040d7223 */ /* 0x000fe2000000000d */
[C---:B------:R-:W-:Y:S01]  /*0f60*/  FMUL R4, R10.reuse, R21 ;  /* 0x000000150a047220 */ /* 0x040fe20000400000 */
[----:B------:R-:W-:-:S03]  /*0f70*/  FMUL R5, R10, R5 ;  /* 0x000000050a057220 */ /* 0x000fc60000400000 */
[----:B-----5:R-:W-:Y:S01]  /*0f80*/  FFMA R4, R4, R8, R13 ;  /* 0x0000000804047223 */ /* 0x020fe2000000000d */
[----:B------:R-:W-:-:S03]  /*0f90*/  IADD3.X R13, PT, PT, RZ, R7, RZ, P0, !PT ;  /* 0x00000007ff0d7210 */ /* 0x000fc600007fe4ff */
[----:B------:R-:W-:Y:S01]  /*0fa0*/  FFMA R9, R5, R17, R4 ;  /* 0x0000001105097223 */ /* 0x000fe20000000004 */
[----:B------:R-:W-:Y:S06]  /*0fb0*/  BRA.U UP0, `(.L_x_28) ;  /* 0xfffffff1009c7547 */ /* 0x000fec000b83ffff */
.L_x_27:
[----:B------:R-:W-:Y:S01]  /*0fc0*/  STG.E desc[UR8][R2.64], R9 ;  /* 0x0000000902007986 */ /* 0x000fe2000c101908 */
[----:B------:R-:W-:Y:S05]  /*0fd0*/  EXIT ;  /* 0x000000000000794d */ /* 0x000fea0003800000 */
.L_x_29:
        /* <DEDUP_REMOVED lines=10> */
.L_x_37:


//--------------------- .text.matmul_q8_f32       --------------------------
	.section	.text.matmul_q8_f32,"ax",@progbits
	.align	128
        .global         matmul_q8_f32
        .type           matmul_q8_f32,@function
        .size           matmul_q8_f32,(.L_x_38 - matmul_q8_f32)
        .other          matmul_q8_f32,@"STO_CUDA_ENTRY STV_DEFAULT"
matmul_q8_f32:
.text.matmul_q8_f32:
        /* <DEDUP_REMOVED lines=16> */
[----:B------:R-:W-:Y:S01]  /*0100*/  HFMA2 R23, -RZ, RZ, 0, 0 ;  /* 0x00000000ff177431 */ /* 0x000fe200000001ff */
[----:B------:R-:W2:Y:S01]  /*0110*/  LDCU.64 UR6, c[0x0][0x358] ;  /* 0x00006b00ff0677ac */ /* 0x000ea20008000a00 */
[----:B0-----:R-:W-:Y:S01]  /*0120*/  UISETP.GE.AND UP0, UPT, UR8, 0x20, UPT ;  /* 0x000000200800788c */ /* 0x001fe2000bf06270 */
[----:B-1----:R-:W-:-:S08]  /*0130*/  IMAD.WIDE R2, R5, 0x4, R2 ;  /* 0x0000000405027825 */ /* 0x002fd000078e0202 */
[----:B--2---:R-:W-:Y:S05]  /*0140*/  BRA.U !UP0, `(.L_x_30) ;  /* 0x0000000d08187547 */ /* 0x004fea000b800000 */
[----:B------:R-:W0:Y:S01]  /*0150*/  LDC.64 R4, c[0x0][0x388] ;  /* 0x0000e200ff047b82 */ /* 0x000e220000000a00 */
[----:B------:R-:W-:Y:S02]  /*0160*/  USHF.R.S32.HI UR4, URZ, 0x1f, UR8 ;  /* 0x0000001fff047899 */ /* 0x000fe40008011408 */
[----:B------:R-:W-:Y:S01]  /*0170*/  IMAD R9, R0, UR8, RZ ;  /* 0x0000000800097c24 */ /* 0x000fe2000f8e02ff */
[----:B------:R-:W-:Y:S01]  /*0180*/  MOV R23, RZ ;  /* 0x000000ff00177202 */ /* 0x000fe20000000f00 */
[----:B------:R-:W-:-:S04]  /*0190*/  ULEA.HI UR4, UR4, UR8, URZ, 0x5 ;  /* 0x0000000804047291 */ /* 0x000fc8000f8f28ff */
[----:B------:R-:W-:-:S04]  /*01a0*/  USHF.R.S32.HI UR4, URZ, 0x5, UR4 ;  /* 0x00000005ff047899 */ /* 0x000fc80008011404 */
[----:B------:R-:W-:Y:S02]  /*01b0*/  UIADD3 UR5, UPT, UPT, -UR4, URZ, URZ ;  /* 0x000000ff04057290 */ /* 0x000fe4000fffe1ff */
[----:B------:R-:W-:Y:S02]  /*01c0*/  IMAD R0, R7, UR4, RZ ;  /* 0x0000000407007c24 */ /* 0x000fe4000f8e02ff */
[----:B0-----:R-:W-:-:S04]  /*01d0*/  IMAD.WIDE.U32 R4, R9, 0x4, R4 ;  /* 0x0000000409047825 */ /* 0x001fc800078e0004 */
[----:B------:R-:W-:Y:S01]  /*01e0*/  IMAD R9, R7, UR8, RZ ;  /* 0x0000000807097c24 */ /* 0x000fe2000f8e02ff */
[----:B------:R-:W-:-:S04]  /*01f0*/  IADD3 R4, P0, PT, R4, 0x40, RZ ;  /* 0x0000004004047810 */ /* 0x000fc80007f1e0ff */
[----:B------:R-:W-:-:S09]  /*0200*/  IADD3.X R5, PT, PT, RZ, R5, RZ, P0, !PT ;  /* 0x00000005ff057210 */ /* 0x000fd200007fe4ff */
.L_x_31:
[----:B------:R-:W0:Y:S08]  /*0210*/  LDC.64 R10, c[0x0][0x398] ;  /* 0x0000e600ff0a7b82 */ /* 0x000e300000000a00 */
[----:B------:R-:W1:Y:S01]  /*0220*/  LDC.64 R6, c[0x0][0x390] ;  /* 0x0000e400ff067b82 */ /* 0x000e620000000a00 */
[----:B------:R-:W-:Y:S01]  /*0230*/  SHF.R.S32.HI R12, RZ, 0x1f, R9 ;  /* 0x0000001fff0c7819 */ /* 0x000fe20000011409 */
[----:B------:R-:W2:Y:S04]  /*0240*/  LDG.E.CONSTANT R18, desc[UR6][R4.64+-0x40] ;  /* 0xffffc00604127981 */ /* 0x000ea8000c1e9900 */
[----:B------:R-:W3:Y:S04]  /*0250*/  LDG.E.CONSTANT R13, desc[UR6][R4.64+-0x3c] ;  /* 0xffffc406040d7981 */ /* 0x000ee8000c1e9900 */
[----:B------:R-:W4:Y:S04]  /*0260*/  LDG.E.CONSTANT R14, desc[UR6][R4.64+-0x38] ;  /* 0xffffc806040e7981 */ /* 0x000f28000c1e9900 */
[----:B------:R-:W5:Y:S01]  /*0270*/  LDG.E.CONSTANT R15, desc[UR6][R4.64+-0x34] ;  /* 0xffffcc06040f7981 */ /* 0x000f62000c1e9900 */
[----:B0-----:R-:W-:-:S05]  /*0280*/  IMAD.WIDE R10, R0, 0x2, R10 ;  /* 0x00000002000a7825 */ /* 0x001fca00078e020a */
[----:B------:R-:W2:Y:S01]  /*0290*/  LDG.E.U16.CONSTANT R8, desc[UR6][R10.64] ;  /* 0x000000060a087981 */ /* 0x000ea2000c1e9500 */
[----:B-1----:R-:W-:-:S04]  /*02a0*/  IADD3 R6, P0, P1, R9, 0xf, R6 ;  /* 0x0000000f09067810 */ /* 0x002fc8000791e006 */
[----:B------:R-:W-:Y:S02]  /*02b0*/  IADD3.X R7, PT, PT, R12, R7, RZ, P0, P1 ;  /* 0x000000070c077210 */ /* 0x000fe400007e24ff */
[----:B------:R-:W5:Y:S04]  /*02c0*/  LDG.E.CONSTANT R12, desc[UR6][R4.64+-0x30] ;  /* 0xffffd006040c7981 */ /* 0x000f68000c1e9900 */
[----:B------:R-:W3:Y:S04]  /*02d0*/  LDG.E.U8.CONSTANT R22, desc[UR6][R6.64+-0xf] ;  /* 0xfffff10606167981 */ /* 0x000ee8000c1e9100 */
[----:B------:R-:W4:Y:S04]  /*02e0*/  LDG.E.U8.CONSTANT R20, desc[UR6][R6.64+-0xe] ;  /* 0xfffff20606147981 */ /* 0x000f28000c1e9100 */
[----:B------:R-:W5:Y:S04]  /*02f0*/  LDG.E.U8.CONSTANT R29, desc[UR6][R6.64+-0xd] ;  /* 0xfffff306061d7981 */ /* 0x000f68000c1e9100 */
[----:B------:R-:W5:Y:S04]  /*0300*/  LDG.E.U8.CONSTANT R17, desc[UR6][R6.64+-0xc] ;  /* 0xfffff40606117981 */ /* 0x000f68000c1e9100 */
[----:B------:R-:W5:Y:S04]  /*0310*/  LDG.E.U8.CONSTANT R16, desc[UR6][R6.64+-0xb] ;  /* 0xfffff50606107981 */ /* 0x000f68000c1e9100 */
[----:B------:R-:W5:Y:S04]  /*0320*/  LDG.E.U8.CONSTANT R27, desc[UR6][R6.64+-0xa] ;  /* 0xfffff606061b7981 */ /* 0x000f68000c1e9100 */
[----:B------:R-:W5:Y:S04]  /*0330*/  LDG.E.U8.CONSTANT R26, desc[UR6][R6.64+-0x9] ;  /* 0xfffff706061a7981 */ /* 0x000f68000c1e9100 */
[----:B------:R-:W5:Y:S04]  /*0340*/  LDG.E.CONSTANT R10, desc[UR6][R4.64+-0x2c] ;  /* 0xffffd406040a7981 */ /* 0x000f68000c1e9900 */
[----:B------:R-:W5:Y:S01]  /*0350*/  LDG.E.CONSTANT R11, desc[UR6][R4.64+-0x28] ;  /* 0xffffd806040b7981 */ /* 0x000f62000c1e9900 */
[----:B--2---:R-:W-:-:S04]  /*0360*/  SHF.R.U32.HI R19, RZ, 0xa, R8 ;  /* 0x0000000aff137819 */ /* 0x004fc80000011608 */
[----:B------:R-:W-:Y:S02]  /*0370*/  LOP3.LUT P0, R21, R19, 0x1f, RZ, 0xc0, !PT ;  /* 0x0000001f13157812 */ /* 0x000fe4000780c0ff */
[C---:B------:R-:W-:Y:S02]  /*0380*/  SHF.L.U32 R19, R8.reuse, 0x10, RZ ;  /* 0x0000001008137819 */ /* 0x040fe400000006ff */
[----:B------:R-:W-:Y:S02]  /*0390*/  IADD3 R24, PT, PT, R21, 0x70, RZ ;  /* 0x0000007015187810 */ /* 0x000fe40007ffe0ff */
[----:B------:R-:W-:Y:S02]  /*03a0*/  LOP3.LUT R19, R19, 0x80000000, RZ, 0xc0, !PT ;  /* 0x8000000013137812 */ /* 0x000fe400078ec0ff */
[----:B------:R-:W-:Y:S02]  /*03b0*/  SHF.L.U32 R8, R8, 0xd, RZ ;  /* 0x0000000d08087819 */ /* 0x000fe400000006ff */
[----:B------:R-:W-:-:S02]  /*03c0*/  LEA R19, R24, R19, 0x17 ;  /* 0x0000001318137211 */ /* 0x000fc400078eb8ff */
[----:B------:R-:W-:Y:S02]  /*03d0*/  LOP3.LUT R8, R8, 0x7fe000, RZ, 0xc0, !PT ;  /* 0x007fe00008087812 */ /* 0x000fe400078ec0ff */
[----:B------:R-:W-:Y:S02]  /*03e0*/  ISETP.NE.AND P1, PT, R21, 0x1f, PT ;  /* 0x0000001f1500780c */ /* 0x000fe40003f25270 */
[----:B---3--:R0:W1:Y:S01]  /*03f0*/  I2F.S8 R21, R22 ;  /* 0x0000001600157306 */ /* 0x0080620000001400 */
[----:B------:R-:W-:Y:S02]  /*0400*/  IADD3 R8, PT, PT, R19, R8, RZ ;  /* 0x0000000813087210 */ /* 0x000fe40007ffe0ff */
[----:B------:R-:W2:Y:S02]  /*0410*/  LDG.E.U8.CONSTANT R19, desc[UR6][R6.64+-0x8] ;  /* 0xfffff80606137981 */ /* 0x000ea4000c1e9100 */
[----:B------:R-:W-:-:S03]  /*0420*/  FSEL R8, R8, RZ, P1 ;  /* 0x000000ff08087208 */ /* 0x000fc60000800000 */
[----:B----4-:R-:W3:Y:S01]  /*0430*/  I2F.S8 R25, R20 ;  /* 0x0000001400197306 */ /* 0x010ee20000001400 */
[----:B------:R-:W-:Y:S01]  /*0440*/  FSEL R8, R8, RZ, P0 ;  /* 0x000000ff08087208 */ /* 0x000fe20000000000 */
[----:B0-----:R-:W4:Y:S04]  /*0450*/  LDG.E.U8.CONSTANT R22, desc[UR6][R6.64+-0x4] ;  /* 0xfffffc0606167981 */ /* 0x001f28000c1e9100 */
[----:B-1----:R-:W-:Y:S02]  /*0460*/  FMUL R24, R8, R21 ;  /* 0x0000001508187220 */ /* 0x002fe40000400000 */
[----:B-----5:R-:W0:Y:S01]  /*0470*/  I2F.S8 R29, R29 ;  /* 0x0000001d001d7306 */ /* 0x020e220000001400 */
[----:B------:R-:W5:Y:S01]  /*0480*/  LDG.E.U8.CONSTANT R21, desc[UR6][R6.64+-0x7] ;  /* 0xfffff90606157981 */ /* 0x000f62000c1e9100 */
[----:B------:R-:W-:-:S03]  /*0490*/  FFMA R18, R24, R18, R23 ;  /* 0x0000001218127223 */ /* 0x000fc60000000017 */
[----:B------:R-:W4:Y:S01]  /*04a0*/  LDG.E.U8.CONSTANT R23, desc[UR6][R6.64+-0x6] ;  /* 0xfffffa0606177981 */ /* 0x000f22000c1e9100 */
[C---:B---3--:R-:W-:Y:S02]  /*04b0*/  FMUL R25, R8.reuse, R25 ;  /* 0x0000001908197220 */ /* 0x048fe40000400000 */
[----:B------:R-:W1:Y:S02]  /*04c0*/  I2F.S8 R17, R17 ;  /* 0x0000001100117306 */ /* 0x000e640000001400 */
[----:B------:R-:W-:Y:S02]  /*04d0*/  FFMA R18, R25, R13, R18 ;  /* 0x0000000d19127223 */ /* 0x000fe40000000012 */
[----:B------:R-:W3:Y:S01]  /*04e0*/  LDG.E.CONSTANT R13, desc[UR6][R4.64+-0x24] ;  /* 0xffffdc06040d7981 */ /* 0x000ee2000c1e9900 */
[----:B0-----:R-:W-:-:S03]  /*04f0*/  FMUL R20, R8, R29 ;  /* 0x0000001d08147220 */ /* 0x001fc60000400000 */
[----:B------:R-:W3:Y:S01]  /*0500*/  LDG.E.U8.CONSTANT R25, desc[UR6][R6.64+-0x5] ;  /* 0xfffffb0606197981 */ /* 0x000ee2000c1e9100 */
[----:B------:R-:W-:-:S03]  /*0510*/  FFMA R20, R20, R14, R18 ;  /* 0x0000000e14147223 */ /* 0x000fc60000000012 */
[----:B------:R-:W3:Y:S01]  /*0520*/  LDG.E.CONSTANT R14, desc[UR6][R4.64+-0x20] ;  /* 0xffffe006040e7981 */ /* 0x000ee2000c1e9900 */
[----:B------:R-:W0:Y:S01]  /*0530*/  I2F.S8 R29, R16 ;  /* 0x00000010001d7306 */ /* 0x000e220000001400 */
[----:B-1----:R-:W-:Y:S02]  /*0540*/  FMUL R24, R8, R17 ;  /* 0x0000001108187220 */ /* 0x002fe40000400000 */
[----:B------:R-:W3:Y:S02]  /*0550*/  LDG.E.CONSTANT R18, desc[UR6][R4.64+-0x1c] ;  /* 0xffffe40604127981 */ /* 0x000ee4000c1e9900 */
[----:B------:R-:W-:Y:S02]  /*0560*/  FFMA R15, R24, R15, R20 ;  /* 0x0000000f180f7223 */ /* 0x000fe40000000014 */
[----:B------:R-:W3:Y:S01]  /*0570*/  LDG.E.U8.CONSTANT R24, desc[UR6][R6.64+-0x3] ;  /* 0xfffffd0606187981 */ /* 0x000ee2000c1e9100 */
[----:B------:R-:W1:Y:S03]  /*0580*/  I2F.S8 R27, R27 ;  /* 0x0000001b001b7306 */ /* 0x000e660000001400 */
[----:B------:R-:W3:Y:S04]  /*0590*/  LDG.E.CONSTANT R20, desc[UR6][R4.64+-0x18] ;  /* 0xffffe80604147981 */ /* 0x000ee8000c1e9900 */
[----:B------:R-:W3:Y:S01]  /*05a0*/  LDG.E.CONSTANT R17, desc[UR6][R4.64+-0x14] ;  /* 0xffffec0604117981 */ /* 0x000ee2000c1e9900 */
[----:B0-----:R-:W-:-:S02]  /*05b0*/  FMUL R28, R8, R29 ;  /* 0x0000001d081c7220 */ /* 0x001fc40000400000 */
[----:B------:R-:W0:Y:S01]  /*05c0*/  I2F.S8 R29, R26 ;  /* 0x0000001a001d7306 */ /* 0x000e220000001400 */
[----:B------:R-:W3:Y:S01]  /*05d0*/  LDG.E.U8.CONSTANT R16, desc[UR6][R6.64+-0x2] ;  /* 0xfffffe0606107981 */ /* 0x000ee2000c1e9100 */
[----:B------:R-:W-:Y:S01]  /*05e0*/  FFMA R15, R28, R12, R15 ;  /* 0x0000000c1c0f7223 */ /* 0x000fe2000000000f */
[----:B-1----:R-:W-:-:S04]  /*05f0*/  FMUL R12, R8, R27 ;  /* 0x0000001b080c7220 */ /* 0x002fc80000400000 */
[----:B------:R-:W-:Y:S02]  /*0600*/  FFMA R12, R12, R10, R15 ;  /* 0x0000000a0c0c7223 */ /* 0x000fe4000000000f */
[----:B------:R-:W3:Y:S01]  /*0610*/  LDG.E.CONSTANT R15, desc[UR6][R4.64+-0x10] ;  /* 0xfffff006040f7981 */ /* 0x000ee2000c1e9900 */
[----:B0-----:R-:W-:-:S03]  /*0620*/  FMUL R29, R8, R29 ;  /* 0x0000001d081d7220 */ /* 0x001fc60000400000 */
[----:B------:R-:W3:Y:S01]  /*0630*/  LDG.E.U8.CONSTANT R10, desc[UR6][R6.64+-0x1] ;  /* 0xffffff06060a7981 */ /* 0x000ee2000c1e9100 */
[----:B------:R-:W-:-:S03]  /*0640*/  FFMA R28, R29, R11, R12 ;  /* 0x0000000b1d1c7223 */ /* 0x000fc6000000000c */
[----:B------:R-:W3:Y:S04]  /*0650*/  LDG.E.CONSTANT R11, desc[UR6][R4.64+-0xc] ;  /* 0xfffff406040b7981 */ /* 0x000ee8000c1e9900 */
[----:B------:R-:W3:Y:S01]  /*0660*/  LDG.E.CONSTANT R12, desc[UR6][R4.64+-0x8] ;  /* 0xfffff806040c7981 */ /* 0x000ee2000c1e9900 */
[----:B--2---:R-:W0:Y:S08]  /*0670*/  I2F.S8 R19, R19 ;  /* 0x0000001300137306 */ /* 0x004e300000001400 */
[----:B-----5:R-:W1:Y:S01]  /*0680*/  I2F.S8 R21, R21 ;  /* 0x0000001500157306 */ /* 0x020e620000001400 */
[----:B0-----:R-:W-:-:S02]  /*0690*/  FMUL R27, R8, R19 ;  /* 0x00000013081b7220 */ /* 0x001fc40000400000 */
[----:B------:R-:W2:Y:S05]  /*06a0*/  LDG.E.U8.CONSTANT R19, desc[UR6][R6.64+0x2] ;  /* 0x0000020606137981 */ /* 0x000eaa000c1e9100 */
[----:B----4-:R-:W0:Y:S01]  /*06b0*/  I2F.S8 R23, R23 ;  /* 0x0000001700177306 */ /* 0x010e220000001400 */
[----:B---3--:R-:W-:Y:S02]  /*06c0*/  FFMA R27, R27, R13, R28 ;  /* 0x0000000d1b1b7223 */ /* 0x008fe4000000001c */
[----:B------:R-:W3:Y:S01]  /*06d0*/  LDG.E.U8.CONSTANT R13, desc[UR6][R6.64] ;  /* 0x00000006060d7981 */ /* 0x000ee2000c1e9100 */
[----:B-1----:R-:W-:-:S04]  /*06e0*/  FMUL R26, R8, R21 ;  /* 0x00000015081a7220 */ /* 0x002fc80000400000 */
[----:B------:R-:W1:Y:S01]  /*06f0*/  I2F.S8 R25, R25 ;  /* 0x0000001900197306 */ /* 0x000e620000001400 */
[----:B------:R-:W4:Y:S01]  /*0700*/  LDG.E.CONSTANT R21, desc[UR6][R4.64+-0x4] ;  /* 0xfffffc0604157981 */ /* 0x000f22000c1e9900 */
[----:B------:R-:W-:-:S03]  /*0710*/  FFMA R29, R26, R14, R27 ;  /* 0x0000000e1a1d7223 */ /* 0x000fc6000000001b */
[----:B------:R-:W5:Y:S03]  /*0720*/  LDG.E.U8.CONSTANT R14, desc[UR6][R6.64+0x1] ;  /* 0x00000106060e7981 */ /* 0x000f66000c1e9100 */
[----:B------:R1:W1:Y:S01]  /*0730*/  I2F.S8 R27, R22 ;  /* 0x00000016001b7306 */ /* 0x0002620000001400 */
[----:B0-----:R-:W-:Y:S02]  /*0740*/  FMUL R26, R8, R23 ;  /* 0x00000017081a7220 */ /* 0x001fe40000400000 */
[----:B------:R-:W4:Y:S02]  /*0750*/  LDG.E.U8.CONSTANT R23, desc[UR6][R6.64+0x5] ;  /* 0x0000050606177981 */ /* 0x000f24000c1e9100 */
[----:B------:R-:W-:Y:S01]  /*0760*/  FFMA R29, R26, R18, R29 ;  /* 0x000000121a1d7223 */ /* 0x000fe2000000001d */
[----:B-1----:R-:W-:Y:S01]  /*0770*/  FMUL R26, R8, R25 ;  /* 0x00000019081a7220 */ /* 0x002fe20000400000 */
[----:B------:R-:W4:Y:S01]  /*0780*/  LDG.E.U8.CONSTANT R18, desc[UR6][R6.64+0x3] ;  /* 0x0000030606127981 */ /* 0x000f22000c1e9100 */
[----:B------:R0:W1:Y:S02]  /*0790*/  I2F.S8 R25, R24 ;  /* 0x0000001800197306 */ /* 0x0000640000001400 */
[----:B------:R-:W-:Y:S01]  /*07a0*/  FFMA R26, R26, R20, R29 ;  /* 0x000000141a1a7223 */ /* 0x000fe2000000001d */
[----:B------:R-:W4:Y:S01]  /*07b0*/  LDG.E.CONSTANT R22, desc[UR6][R4.64+0x4] ;  /* 0x0000040604167981 */ /* 0x000f22000c1e9900 */
[----:B------:R-:W-:-:S03]  /*07c0*/  FMUL R27, R8, R27 ;  /* 0x0000001b081b7220 */ /* 0x000fc60000400000 */
[----:B------:R-:W4:Y:S01]  /*07d0*/  LDG.E.U8.CONSTANT R20, desc[UR6][R6.64+0x4] ;  /* 0x0000040606147981 */ /* 0x000f22000c1e9100 */
[----:B------:R-:W-:-:S03]  /*07e0*/  FFMA R26, R27, R17, R26 ;  /* 0x000000111b1a7223 */ /* 0x000fc6000000001a */
[----:B0-----:R-:W4:Y:S01]  /*07f0*/  LDG.E.U8.CONSTANT R24, desc[UR6][R6.64+0x6] ;  /* 0x0000060606187981 */ /* 0x001f22000c1e9100 */
[----:B------:R0:W0:Y:S03]  /*0800*/  I2F.S8 R27, R16 ;  /* 0x00000010001b7306 */ /* 0x0000260000001400 */
[----:B------:R-:W4:Y:S01]  /*0810*/  LDG.E.CONSTANT R17, desc[UR6][R4.64] ;  /* 0x0000000604117981 */ /* 0x000f22000c1e9900 */
[----:B-1----:R-:W-:-:S04]  /*0820*/  FMUL R25, R8, R25 ;  /* 0x0000001908197220 */ /* 0x002fc80000400000 */
[----:B------:R-:W-:Y:S01]  /*0830*/  FFMA R26, R25, R15, R26 ;  /* 0x0000000f191a7223 */ /* 0x000fe2000000001a */
[----:B0-----:R-:W4:Y:S04]  /*0840*/  LDG.E.CONSTANT R16, desc[UR6][R4.64+0x10] ;  /* 0x0000100604107981 */ /* 0x001f28000c1e9900 */
[----:B------:R-:W4:Y:S01]  /*0850*/  LDG.E.CONSTANT R15, desc[UR6][R4.64+0x8] ;  /* 0x00000806040f7981 */ /* 0x000f22000c1e9900 */
[----:B------:R-:W-:-:S03]  /*0860*/  FMUL R27, R8, R27 ;  /* 0x0000001b081b7220 */ /* 0x000fc60000400000 */
[----:B------:R-:W4:Y:S01]  /*0870*/  LDG.E.CONSTANT R25, desc[UR6][R4.64+0xc] ;  /* 0x00000c0604197981 */ /* 0x000f22000c1e9900 */
[----:B------:R-:W0:Y:S01]  /*0880*/  I2F.S8 R29, R10 ;  /* 0x0000000a001d7306 */ /* 0x000e220000001400 */
[----:B------:R-:W-:Y:S02]  /*0890*/  FFMA R27, R27, R11, R26 ;  /* 0x0000000b1b1b7223 */ /* 0x000fe4000000001a */
[----:B------:R-:W4:Y:S04]  /*08a0*/  LDG.E.U8.CONSTANT R11, desc[UR6][R6.64+0x7] ;  /* 0x00000706060b7981 */ /* 0x000f28000c1e9100 */
[----:B------:R-:W4:Y:S01]  /*08b0*/  LDG.E.CONSTANT R26, desc[UR6][R4.64+0x14] ;  /* 0x00001406041a7981 */ /* 0x000f22000c1e9900 */
[----:B0-----:R-:W-:-:S04]  /*08c0*/  FMUL R28, R8, R29 ;  /* 0x0000001d081c7220 */ /* 0x001fc80000400000 */
[----:B------:R-:W-:Y:S02]  /*08d0*/  FFMA R28, R28, R12, R27 ;  /* 0x0000000c1c1c7223 */ /* 0x000fe4000000001b */
[----:B------:R-:W4:Y:S01]  /*08e0*/  LDG.E.CONSTANT R12, desc[UR6][R4.64+0x18] ;  /* 0x00001806040c7981 */ /* 0x000f22000c1e9900 */
[----:B---3--:R-:W0:Y:S08]  /*08f0*/  I2F.S8 R13, R13 ;  /* 0x0000000d000d7306 */ /* 0x008e300000001400 */
[----:B-----5:R1:W3:Y:S08]  /*0900*/  I2F.S8 R29, R14 ;  /* 0x0000000e001d7306 */ /* 0x0202f00000001400 */
[----:B--2---:R-:W2:Y:S01]  /*0910*/  I2F.S8 R19, R19 ;  /* 0x0000001300137306 */ /* 0x004ea20000001400 */
[----:B0-----:R-:W-:Y:S01]  /*0920*/  FMUL R10, R8, R13 ;  /* 0x0000000d080a7220 */ /* 0x001fe20000400000 */
[----:B-1----:R-:W5:Y:S06]  /*0930*/  LDG.E.U8.CONSTANT R14, desc[UR6][R6.64+0xb] ;  /* 0x00000b06060e7981 */ /* 0x002f6c000c1e9100 */
[----:B----4-:R0:W1:Y:S01]  /*0940*/  I2F.S8 R27, R18 ;  /* 0x00000012001b7306 */ /* 0x0100620000001400 */
[----:B------:R-:W-:Y:S01]  /*0950*/  FFMA R28, R10, R21, R28 ;  /* 0x000000150a1c7223 */ /* 0x000fe2000000001c */
[----:B---3--:R-:W-:Y:S01]  /*0960*/  FMUL R29, R8, R29 ;  /* 0x0000001d081d7220 */ /* 0x008fe20000400000 */
[----:B------:R-:W3:Y:S04]  /*0970*/  LDG.E.U8.CONSTANT R10, desc[UR6][R6.64+0x8] ;  /* 0x00000806060a7981 */ /* 0x000ee8000c1e9100 */
[----:B------:R-:W4:Y:S01]  /*0980*/  LDG.E.U8.CONSTANT R13, desc[UR6][R6.64+0xa] ;  /* 0x00000a06060d7981 */ /* 0x000f22000c1e9100 */
[----:B------:R-:W1:Y:S01]  /*0990*/  I2F.S8 R21, R20 ;  /* 0x0000001400157306 */ /* 0x000e620000001400 */
[----:B------:R-:W-:-:S02]  /*09a0*/  FFMA R29, R29, R17, R28 ;  /* 0x000000111d1d7223 */ /* 0x000fc4000000001c */
[----:B0-----:R-:W5:Y:S01]  /*09b0*/  LDG.E.U8.CONSTANT R18, desc[UR6][R6.64+0xc] ;  /* 0x00000c0606127981 */ /* 0x001f62000c1e9100 */
[----:B--2---:R-:W-:-:S03]  /*09c0*/  FMUL R28, R8, R19 ;  /* 0x00000013081c7220 */ /* 0x004fc60000400000 */
[----:B------:R-:W2:Y:S01]  /*09d0*/  LDG.E.U8.CONSTANT R17, desc[UR6][R6.64+0x9] ;  /* 0x0000090606117981 */ /* 0x000ea2000c1e9100 */
[----:B------:R-:W0:Y:S01]  /*09e0*/  I2F.S8 R23, R23 ;  /* 0x0000001700177306 */ /* 0x000e220000001400 */
[----:B-1----:R-:W-:Y:S01]  /*09f0*/  FMUL R27, R8, R27 ;  /* 0x0000001b081b7220 */ /* 0x002fe20000400000 */
[----:B------:R-:W-:Y:S01]  /*0a00*/  FFMA R22, R28, R22, R29 ;  /* 0x000000161c167223 */ /* 0x000fe2000000001d */
[----:B------:R-:W5:Y:S03]  /*0a10*/  LDG.E.U8.CONSTANT R19, desc[UR6][R6.64+0xd] ;  /* 0x00000d0606137981 */ /* 0x000f66000c1e9100 */
[----:B------:R-:W-:Y:S01]  /*0a20*/  FFMA R22, R27, R15, R22 ;  /* 0x0000000f1b167223 */ /* 0x000fe20000000016 */
[----:B------:R-:W-:Y:S01]  /*0a30*/  FMUL R21, R8, R21 ;  /* 0x0000001508157220 */ /* 0x000fe20000400000 */
[----:B------:R-:W1:Y:S01]  /*0a40*/  I2F.S8 R27, R24 ;  /* 0x00000018001b7306 */ /* 0x000e620000001400 */
[----:B------:R-:W5:Y:S02]  /*0a50*/  LDG.E.CONSTANT R15, desc[UR6][R4.64+0x1c] ;  /* 0x00001c06040f7981 */ /* 0x000f64000c1e9900 */
[----:B------:R-:W-:-:S02]  /*0a60*/  FFMA R21, R21, R25, R22 ;  /* 0x0000001915157223 */ /* 0x000fc40000000016 */
[----:B------:R-:W5:Y:S01]  /*0a70*/  LDG.E.CONSTANT R20, desc[UR6][R4.64+0x20] ;  /* 0x0000200604147981 */ /* 0x000f62000c1e9900 */
[----:B0-----:R-:W-:Y:S02]  /*0a80*/  FMUL R22, R8, R23 ;  /* 0x0000001708167220 */ /* 0x001fe40000400000 */
[----:B------:R-:W0:Y:S01]  /*0a90*/  I2F.S8 R11, R11 ;  /* 0x0000000b000b7306 */ /* 0x000e220000001400 */
[----:B------:R-:W5:Y:S01]  /*0aa0*/  LDG.E.CONSTANT R23, desc[UR6][R4.64+0x28] ;  /* 0x0000280604177981 */ /* 0x000f62000c1e9900 */
[----:B------:R-:W-:-:S03]  /*0ab0*/  FFMA R25, R22, R16, R21 ;  /* 0x0000001016197223 */ /* 0x000fc60000000015 */
[----:B------:R-:W5:Y:S04]  /*0ac0*/  LDG.E.U8.CONSTANT R16, desc[UR6][R6.64+0xe] ;  /* 0x00000e0606107981 */ /* 0x000f68000c1e9100 */
[----:B------:R-:W5:Y:S01]  /*0ad0*/  LDG.E.CONSTANT R21, desc[UR6][R4.64+0x24] ;  /* 0x0000240604157981 */ /* 0x000f62000c1e9900 */
[----:B-1----:R-:W-:-:S03]  /*0ae0*/  FMUL R28, R8, R27 ;  /* 0x0000001b081c7220 */ /* 0x002fc60000400000 */
[----:B------:R-:W5:Y:S01]  /*0af0*/  LDG.E.U8.CONSTANT R22, desc[UR6][R6.64+0xf] ;  /* 0x00000f0606167981 */ /* 0x000f62000c1e9100 */
[----:B------:R-:W-:-:S03]  /*0b00*/  FFMA R27, R28, R26, R25 ;  /* 0x0000001a1c1b7223 */ /* 0x000fc60000000019 */
[----:B------:R-:W5:Y:S04]  /*0b10*/  LDG.E.U8.CONSTANT R25, desc[UR6][R6.64+0x10] ;  /* 0x0000100606197981 */ /* 0x000f68000c1e9100 */
[----:B------:R-:W5:Y:S01]  /*0b20*/  LDG.E.CONSTANT R24, desc[UR6][R4.64+0x2c] ;  /* 0x00002c0604187981 */ /* 0x000f62000c1e9900 */
[----:B0-----:R-:W-:-:S03]  /*0b30*/  FMUL R28, R8, R11 ;  /* 0x0000000b081c7220 */ /* 0x001fc60000400000 */
[----:B------:R-:W5:Y:S01]  /*0b40*/  LDG.E.CONSTANT R26, desc[UR6][R4.64+0x30] ;  /* 0x00003006041a7981 */ /* 0x000f62000c1e9900 */
[----:B------:R-:W-:-:S03]  /*0b50*/  FFMA R28, R28, R12, R27 ;  /* 0x0000000c1c1c7223 */ /* 0x000fc6000000001b */
[----:B------:R-:W5:Y:S04]  /*0b60*/  LDG.E.CONSTANT R27, desc[UR6][R4.64+0x34] ;  /* 0x00003406041b7981 */ /* 0x000f68000c1e9900 */
[----:B------:R-:W5:Y:S04]  /*0b70*/  LDG.E.CONSTANT R12, desc[UR6][R4.64+0x38] ;  /* 0x00003806040c7981 */ /* 0x000f68000c1e9900 */
[----:B------:R0:W5:Y:S01]  /*0b80*/  LDG.E.CONSTANT R11, desc[UR6][R4.64+0x3c] ;  /* 0x00003c06040b7981 */ /* 0x000162000c1e9900 */
[----:B------:R-:W-:-:S04]  /*0b90*/  UIADD3 UR5, UPT, UPT, UR5, 0x1, URZ ;  /* 0x0000000105057890 */ /* 0x000fc8000fffe0ff */
[----:B------:R-:W-:Y:S01]  /*0ba0*/  UISETP.NE.AND UP0, UPT, UR5, URZ, UPT ;  /* 0x000000ff0500728c */ /* 0x000fe2000bf05270 */
[----:B------:R-:W-:Y:S02]  /*0bb0*/  IADD3 R0, PT, PT, R0, 0x1, RZ ;  /* 0x0000000100007810 */ /* 0x000fe40007ffe0ff */
[----:B0-----:R-:W-:Y:S02]  /*0bc0*/  IADD3 R4, P0, PT, R4, 0x80, RZ ;  /* 0x0000008004047810 */ /* 0x001fe40007f1e0ff */
[----:B------:R-:W-:Y:S02]  /*0bd0*/  IADD3 R9, PT, PT, R9, 0x20, RZ ;  /* 0x0000002009097810 */ /* 0x000fe40007ffe0ff */
[----:B------:R-:W-:Y:S01]  /*0be0*/  IADD3.X R5, PT, PT, RZ, R5, RZ, P0, !PT ;  /* 0x00000005ff057210 */ /* 0x000fe200007fe4ff */
[----:B---3--:R-:W0:Y:S08]  /*0bf0*/  I2F.S8 R29, R10 ;  /* 0x0000000a001d7306 */ /* 0x008e300000001400 */
[----:B----4-:R-:W1:Y:S08]  /*0c00*/  I2F.S8 R13, R13 ;  /* 0x0000000d000d7306 */ /* 0x010e700000001400 */
[----:B--2---:R-:W2:Y:S01]  /*0c10*/  I2F.S8 R17, R17 ;  /* 0x0000001100117306 */ /* 0x004ea20000001400 */
[----:B0-----:R-:W-:-:S07]  /*0c20*/  FMUL R29, R8, R29 ;  /* 0x0000001d081d7220 */ /* 0x001fce0000400000 */
[----:B-----5:R-:W0:Y:S01]  /*0c30*/  I2F.S8 R14, R14 ;  /* 0x0000000e000e7306 */ /* 0x020e220000001400 */
[----:B------:R-:W-:Y:S01]  /*0c40*/  FFMA R15, R29, R15, R28 ;  /* 0x0000000f1d0f7223 */ /* 0x000fe2000000001c */
[----:B-1----:R-:W-:-:S06]  /*0c50*/  FMUL R29, R8, R13 ;  /* 0x0000000d081d7220 */ /* 0x002fcc0000400000 */
[----:B------:R-:W1:Y:S01]  /*0c60*/  I2F.S8 R7, R18 ;  /* 0x0000001200077306 */ /* 0x000e620000001400 */
[----:B--2---:R-:W-:-:S04]  /*0c70*/  FMUL R6, R8, R17 ;  /* 0x0000001108067220 */ /* 0x004fc80000400000 */
[----:B------:R-:W-:-:S03]  /*0c80*/  FFMA R6, R6, R20, R15 ;  /* 0x0000001406067223 */ /* 0x000fc6000000000f */
[----:B------:R-:W2:Y:S01]  /*0c90*/  I2F.S8 R19, R19 ;  /* 0x0000001300137306 */ /* 0x000ea20000001400 */
[----:B------:R-:W-:Y:S01]  /*0ca0*/  FFMA R6, R29, R21, R6 ;  /* 0x000000151d067223 */ /* 0x000fe20000000006 */
[----:B0-----:R-:W-:-:S06]  /*0cb0*/  FMUL R13, R8, R14 ;  /* 0x0000000e080d7220 */ /* 0x001fcc0000400000 */
[----:B------:R-:W0:Y:S01]  /*0cc0*/  I2F.S8 R15, R16 ;  /* 0x00000010000f7306 */ /* 0x000e220000001400 */
[----:B------:R-:W-:Y:S01]  /*0cd0*/  FFMA R13, R13, R23, R6 ;  /* 0x000000170d0d7223 */ /* 0x000fe20000000006 */
[----:B-1----:R-:W-:-:S06]  /*0ce0*/  FMUL R6, R8, R7 ;  /* 0x0000000708067220 */ /* 0x002fcc0000400000 */
[----:B------:R-:W1:Y:S01]  /*0cf0*/  I2F.S8 R17, R22 ;  /* 0x0000001600117306 */ /* 0x000e620000001400 */
[----:B------:R-:W-:Y:S01]  /*0d00*/  FFMA R13, R6, R24, R13 ;  /* 0x00000018060d7223 */ /* 0x000fe2000000000d */
[----:B--2---:R-:W-:-:S06]  /*0d10*/  FMUL R6, R8, R19 ;  /* 0x0000001308067220 */ /* 0x004fcc0000400000 */
[----:B------:R-:W2:Y:S01]  /*0d20*/  I2F.S8 R25, R25 ;  /* 0x0000001900197306 */ /* 0x000ea20000001400 */
[----:B------:R-:W-:Y:S01]  /*0d30*/  FFMA R6, R6, R26, R13 ;  /* 0x0000001a06067223 */ /* 0x000fe2000000000d */
[----:B0-----:R-:W-:-:S04]  /*0d40*/  FMUL R15, R8, R15 ;  /* 0x0000000f080f7220 */ /* 0x001fc80000400000 */
[----:B------:R-:W-:Y:S01]  /*0d50*/  FFMA R15, R15, R27, R6 ;  /* 0x0000001b0f0f7223 */ /* 0x000fe20000000006 */
[----:B-1----:R-:W-:-:S04]  /*0d60*/  FMUL R6, R8, R17 ;  /* 0x0000001108067220 */ /* 0x002fc80000400000 */
[----:B------:R-:W-:Y:S01]  /*0d70*/  FFMA R6, R6, R12, R15 ;  /* 0x0000000c06067223 */ /* 0x000fe2000000000f */
[----:B--2---:R-:W-:-:S04]  /*0d80*/  FMUL R23, R8, R25 ;  /* 0x0000001908177220 */ /* 0x004fc80000400000 */
[----:B------:R-:W-:Y:S01]  /*0d90*/  FFMA R23, R23, R11, R6 ;  /* 0x0000000b17177223 */ /* 0x000fe20000000006 */
[----:B------:R-:W-:Y:S06]  /*0da0*/  BRA.U UP0, `(.L_x_31) ;  /* 0xfffffff500187547 */ /* 0x000fec000b83ffff */
.L_x_30:
[----:B------:R-:W-:Y:S01]  /*0db0*/  STG.E desc[UR6][R2.64], R23 ;  /* 0x0000001702007986 */ /* 0x000fe2000c101906 */
[----:B------:R-:W-:Y:S05]  /*0dc0*/  EXIT ;  /* 0x000000000000794d */ /* 0x000fea0003800000 */
.L_x_32:
        /* <DEDUP_REMOVED lines=11> */
.L_x_38:


//--------------------- .nv.shared.reserved.0     --------------------------
	.section	.nv.shared.reserved.0,"aw",@nobits
	.weak		__nv_reservedSMEM_offset_0_alias
	.size		__nv_reservedSMEM_offset_0_alias, 0, 64
	.other		__nv_reservedSMEM_offset_0_alias,@"STO_CUDA_RESERVED_SHARED STV_DEFAULT"
__nv_reservedSMEM_offset_0_alias:
	.zero		0
	.zero		64


//--------------------- .nv.constant0.gemv_q4_f32 --------------------------
	.section	.nv.constant0.gemv_q4_f32,"a",@progbits
	.sectionflags	@""
	.align	4
.nv.constant0.gemv_q4_f32:
	.zero		936


//--------------------- .nv.constant0.gemv_q8_f32 --------------------------
	.section	.nv.constant0.gemv_q8_f32,"a",@progbits
	.sectionflags	@""
	.align	4
.nv.constant0.gemv_q8_f32:
	.zero		936


//--------------------- .nv.constant0.matmul_q6k_f32 --------------------------
	.section	.nv.constant0.matmul_q6k_f32,"a",@progbits
	.sectionflags	@""
	.align	4
.nv.constant0.matmul_q6k_f32:
	.zero		932


//--------------------- .nv.constant0.matmul_fp8_f32 --------------------------
	.section	.nv.constant0.matmul_fp8_f32,"a",@progbits
	.sectionflags	@""
	.align	4
.nv.constant0.matmul_fp8_f32:
	.zero		936


//--------------------- .nv.constant0.matmul_q4_f32 --------------------------
	.section	.nv.constant0.matmul_q4_f32,"a",@progbits
	.sectionflags	@""
	.align	4
.nv.constant0.matmul_q4_f32:
	.zero		940


//--------------------- .nv.constant0.matmul_q8_f32 --------------------------
	.section	.nv.constant0.matmul_q8_f32,"a",@progbits
	.sectionflags	@""
	.align	4
.nv.constant0.matmul_q8_f32:
	.zero		940


//--------------------- SYMBOLS --------------------------

	.type		.nv.reservedSmem.offset0,@object
	.size		.nv.reservedSmem.offset0,0x4
